//
// Generated by NVIDIA NVVM Compiler
//
// Compiler Build ID: CL-36424714
// Cuda compilation tools, release 13.0, V13.0.88
// Based on NVVM 20.0.0
//

.version 9.0
.target sm_100
.address_size 64

	// .globl	_Z24bit_reverse_multi_kernelPKjPjijj

.visible .entry _Z24bit_reverse_multi_kernelPKjPjijj(
	.param .u64 .ptr .align 1 _Z24bit_reverse_multi_kernelPKjPjijj_param_0,
	.param .u64 .ptr .align 1 _Z24bit_reverse_multi_kernelPKjPjijj_param_1,
	.param .u32 _Z24bit_reverse_multi_kernelPKjPjijj_param_2,
	.param .u32 _Z24bit_reverse_multi_kernelPKjPjijj_param_3,
	.param .u32 _Z24bit_reverse_multi_kernelPKjPjijj_param_4
)
{
	.reg .pred 	%p<2>;
	.reg .b32 	%r<16>;
	.reg .b64 	%rd<9>;

	ld.param.u64 	%rd1, [_Z24bit_reverse_multi_kernelPKjPjijj_param_0];
	ld.param.u64 	%rd2, [_Z24bit_reverse_multi_kernelPKjPjijj_param_1];
	ld.param.u32 	%r2, [_Z24bit_reverse_multi_kernelPKjPjijj_param_2];
	ld.param.u32 	%r3, [_Z24bit_reverse_multi_kernelPKjPjijj_param_3];
	ld.param.u32 	%r4, [_Z24bit_reverse_multi_kernelPKjPjijj_param_4];
	mov.u32 	%r5, %ctaid.x;
	mov.u32 	%r6, %ntid.x;
	mov.u32 	%r7, %tid.x;
	mad.lo.s32 	%r1, %r5, %r6, %r7;
	mul.lo.s32 	%r8, %r4, %r3;
	setp.ge.u32 	%p1, %r1, %r8;
	@%p1 bra 	$L__BB0_2;
	cvta.to.global.u64 	%rd3, %rd1;
	cvta.to.global.u64 	%rd4, %rd2;
	rem.u32 	%r9, %r1, %r3;
	sub.s32 	%r10, %r1, %r9;
	brev.b32 	%r11, %r9;
	sub.s32 	%r12, 32, %r2;
	shr.u32 	%r13, %r11, %r12;
	add.s32 	%r14, %r10, %r13;
	mul.wide.u32 	%rd5, %r14, 4;
	add.s64 	%rd6, %rd3, %rd5;
	ld.global.u32 	%r15, [%rd6];
	mul.wide.u32 	%rd7, %r1, 4;
	add.s64 	%rd8, %rd4, %rd7;
	st.global.u32 	[%rd8], %r15;
$L__BB0_2:
	ret;

}
	// .globl	_Z18scale_multi_kernelPjjS_S_j
.visible .entry _Z18scale_multi_kernelPjjS_S_j(
	.param .u64 .ptr .align 1 _Z18scale_multi_kernelPjjS_S_j_param_0,
	.param .u32 _Z18scale_multi_kernelPjjS_S_j_param_1,
	.param .u64 .ptr .align 1 _Z18scale_multi_kernelPjjS_S_j_param_2,
	.param .u64 .ptr .align 1 _Z18scale_multi_kernelPjjS_S_j_param_3,
	.param .u32 _Z18scale_multi_kernelPjjS_S_j_param_4
)
{
	.reg .pred 	%p<3>;
	.reg .b32 	%r<14>;
	.reg .b64 	%rd<19>;

	ld.param.u64 	%rd7, [_Z18scale_multi_kernelPjjS_S_j_param_0];
	ld.param.u32 	%r2, [_Z18scale_multi_kernelPjjS_S_j_param_1];
	ld.param.u64 	%rd8, [_Z18scale_multi_kernelPjjS_S_j_param_2];
	ld.param.u64 	%rd9, [_Z18scale_multi_kernelPjjS_S_j_param_3];
	ld.param.u32 	%r3, [_Z18scale_multi_kernelPjjS_S_j_param_4];
	mov.u32 	%r4, %ctaid.x;
	mov.u32 	%r5, %ntid.x;
	mov.u32 	%r6, %tid.x;
	mad.lo.s32 	%r1, %r4, %r5, %r6;
	mul.lo.s32 	%r7, %r3, %r2;
	setp.ge.u32 	%p1, %r1, %r7;
	@%p1 bra 	$L__BB1_5;
	cvta.to.global.u64 	%rd10, %rd7;
	cvta.to.global.u64 	%rd11, %rd8;
	cvta.to.global.u64 	%rd12, %rd9;
	div.u32 	%r8, %r1, %r2;
	mul.wide.u32 	%rd13, %r1, 4;
	add.s64 	%rd1, %rd10, %rd13;
	ld.global.u32 	%r9, [%rd1];
	mul.wide.u32 	%rd14, %r8, 4;
	add.s64 	%rd15, %rd11, %rd14;
	ld.global.u32 	%r10, [%rd15];
	add.s64 	%rd16, %rd12, %rd14;
	ld.global.u32 	%rd3, [%rd16];
	mul.wide.u32 	%rd2, %r10, %r9;
	and.b64  	%rd17, %rd2, -4294967296;
	setp.ne.s64 	%p2, %rd17, 0;
	@%p2 bra 	$L__BB1_3;
	cvt.u32.u64 	%r11, %rd3;
	cvt.u32.u64 	%r12, %rd2;
	rem.u32 	%r13, %r12, %r11;
	cvt.u64.u32 	%rd18, %r13;
	bra.uni 	$L__BB1_4;
$L__BB1_3:
	rem.u64 	%rd18, %rd2, %rd3;
$L__BB1_4:
	st.global.u32 	[%rd1], %rd18;
$L__BB1_5:
	ret;

}
	// .globl	_Z18roots_unity_kernelPjS_S_jj
.visible .entry _Z18roots_unity_kernelPjS_S_jj(
	.param .u64 .ptr .align 1 _Z18roots_unity_kernelPjS_S_jj_param_0,
	.param .u64 .ptr .align 1 _Z18roots_unity_kernelPjS_S_jj_param_1,
	.param .u64 .ptr .align 1 _Z18roots_unity_kernelPjS_S_jj_param_2,
	.param .u32 _Z18roots_unity_kernelPjS_S_jj_param_3,
	.param .u32 _Z18roots_unity_kernelPjS_S_jj_param_4
)
{
	.reg .pred 	%p<8>;
	.reg .b32 	%r<29>;
	.reg .b64 	%rd<30>;

	ld.param.u64 	%rd15, [_Z18roots_unity_kernelPjS_S_jj_param_0];
	ld.param.u64 	%rd16, [_Z18roots_unity_kernelPjS_S_jj_param_1];
	ld.param.u64 	%rd17, [_Z18roots_unity_kernelPjS_S_jj_param_2];
	ld.param.u32 	%r11, [_Z18roots_unity_kernelPjS_S_jj_param_3];
	ld.param.u32 	%r10, [_Z18roots_unity_kernelPjS_S_jj_param_4];
	mov.u32 	%r12, %ctaid.x;
	mov.u32 	%r13, %ntid.x;
	mov.u32 	%r14, %tid.x;
	mad.lo.s32 	%r1, %r12, %r13, %r14;
	setp.ge.u32 	%p1, %r1, %r11;
	@%p1 bra 	$L__BB2_13;
	cvta.to.global.u64 	%rd18, %rd17;
	cvta.to.global.u64 	%rd19, %rd15;
	cvta.to.global.u64 	%rd1, %rd16;
	mul.wide.u32 	%rd20, %r1, 4;
	add.s64 	%rd21, %rd18, %rd20;
	ld.global.u32 	%r16, [%rd21];
	cvt.u64.u32 	%rd2, %r16;
	add.s64 	%rd3, %rd19, %rd20;
	add.s32 	%r17, %r16, -1;
	div.u32 	%r2, %r17, %r10;
	setp.gt.u32 	%p2, %r10, %r17;
	mov.b32 	%r27, 1;
	@%p2 bra 	$L__BB2_12;
	cvt.u64.u32 	%rd27, %r2;
	ld.global.u32 	%r26, [%rd3];
	mov.b32 	%r27, 1;
$L__BB2_3:
	and.b64  	%rd22, %rd27, 1;
	setp.eq.b64 	%p3, %rd22, 1;
	not.pred 	%p4, %p3;
	@%p4 bra 	$L__BB2_8;
	mul.wide.u32 	%rd6, %r27, %r26;
	and.b64  	%rd23, %rd6, -4294967296;
	setp.ne.s64 	%p5, %rd23, 0;
	@%p5 bra 	$L__BB2_6;
	cvt.u32.u64 	%r19, %rd2;
	cvt.u32.u64 	%r20, %rd6;
	rem.u32 	%r21, %r20, %r19;
	cvt.u64.u32 	%rd28, %r21;
	bra.uni 	$L__BB2_7;
$L__BB2_6:
	rem.u64 	%rd28, %rd6, %rd2;
$L__BB2_7:
	cvt.u32.u64 	%r27, %rd28;
$L__BB2_8:
	mul.wide.u32 	%rd10, %r26, %r26;
	and.b64  	%rd24, %rd10, -4294967296;
	setp.ne.s64 	%p6, %rd24, 0;
	@%p6 bra 	$L__BB2_10;
	cvt.u32.u64 	%r22, %rd2;
	cvt.u32.u64 	%r23, %rd10;
	rem.u32 	%r24, %r23, %r22;
	cvt.u64.u32 	%rd29, %r24;
	bra.uni 	$L__BB2_11;
$L__BB2_10:
	rem.u64 	%rd29, %rd10, %rd2;
$L__BB2_11:
	cvt.u32.u64 	%r26, %rd29;
	shr.u64 	%rd14, %rd27, 1;
	setp.gt.u64 	%p7, %rd27, 1;
	mov.u64 	%rd27, %rd14;
	@%p7 bra 	$L__BB2_3;
$L__BB2_12:
	add.s64 	%rd26, %rd1, %rd20;
	st.global.u32 	[%rd26], %r27;
$L__BB2_13:
	ret;

}
	// .globl	_Z17N_inverses_kerneljPjjS_
.visible .entry _Z17N_inverses_kerneljPjjS_(
	.param .u32 _Z17N_inverses_kerneljPjjS__param_0,
	.param .u64 .ptr .align 1 _Z17N_inverses_kerneljPjjS__param_1,
	.param .u32 _Z17N_inverses_kerneljPjjS__param_2,
	.param .u64 .ptr .align 1 _Z17N_inverses_kerneljPjjS__param_3
)
{
	.reg .pred 	%p<8>;
	.reg .b32 	%r<27>;
	.reg .b64 	%rd<27>;

	ld.param.u32 	%r24, [_Z17N_inverses_kerneljPjjS__param_0];
	ld.param.u64 	%rd13, [_Z17N_inverses_kerneljPjjS__param_1];
	ld.param.u32 	%r10, [_Z17N_inverses_kerneljPjjS__param_2];
	ld.param.u64 	%rd14, [_Z17N_inverses_kerneljPjjS__param_3];
	mov.u32 	%r11, %ctaid.x;
	mov.u32 	%r12, %ntid.x;
	mov.u32 	%r13, %tid.x;
	mad.lo.s32 	%r1, %r11, %r12, %r13;
	setp.ge.u32 	%p1, %r1, %r10;
	@%p1 bra 	$L__BB3_13;
	cvta.to.global.u64 	%rd15, %rd13;
	mul.wide.u32 	%rd16, %r1, 4;
	add.s64 	%rd17, %rd15, %rd16;
	ld.global.u32 	%r15, [%rd17];
	cvt.u64.u32 	%rd1, %r15;
	add.s32 	%r2, %r15, -2;
	setp.eq.s32 	%p2, %r2, 0;
	mov.b32 	%r25, 1;
	@%p2 bra 	$L__BB3_12;
	cvt.u64.u32 	%rd24, %r2;
	mov.b32 	%r25, 1;
$L__BB3_3:
	and.b64  	%rd18, %rd24, 1;
	setp.eq.b64 	%p3, %rd18, 1;
	not.pred 	%p4, %p3;
	@%p4 bra 	$L__BB3_8;
	mul.wide.u32 	%rd4, %r25, %r24;
	and.b64  	%rd19, %rd4, -4294967296;
	setp.ne.s64 	%p5, %rd19, 0;
	@%p5 bra 	$L__BB3_6;
	cvt.u32.u64 	%r17, %rd1;
	cvt.u32.u64 	%r18, %rd4;
	rem.u32 	%r19, %r18, %r17;
	cvt.u64.u32 	%rd25, %r19;
	bra.uni 	$L__BB3_7;
$L__BB3_6:
	rem.u64 	%rd25, %rd4, %rd1;
$L__BB3_7:
	cvt.u32.u64 	%r25, %rd25;
$L__BB3_8:
	mul.wide.u32 	%rd8, %r24, %r24;
	and.b64  	%rd20, %rd8, -4294967296;
	setp.ne.s64 	%p6, %rd20, 0;
	@%p6 bra 	$L__BB3_10;
	cvt.u32.u64 	%r20, %rd1;
	cvt.u32.u64 	%r21, %rd8;
	rem.u32 	%r22, %r21, %r20;
	cvt.u64.u32 	%rd26, %r22;
	bra.uni 	$L__BB3_11;
$L__BB3_10:
	rem.u64 	%rd26, %rd8, %rd1;
$L__BB3_11:
	cvt.u32.u64 	%r24, %rd26;
	shr.u64 	%rd12, %rd24, 1;
	setp.gt.u64 	%p7, %rd24, 1;
	mov.u64 	%rd24, %rd12;
	@%p7 bra 	$L__BB3_3;
$L__BB3_12:
	cvta.to.global.u64 	%rd21, %rd14;
	add.s64 	%rd23, %rd21, %rd16;
	st.global.u32 	[%rd23], %r25;
$L__BB3_13:
	ret;

}
	// .globl	_Z22ntt_stage_multi_kernelPjjS_S_jjj
.visible .entry _Z22ntt_stage_multi_kernelPjjS_S_jjj(
	.param .u64 .ptr .align 1 _Z22ntt_stage_multi_kernelPjjS_S_jjj_param_0,
	.param .u32 _Z22ntt_stage_multi_kernelPjjS_S_jjj_param_1,
	.param .u64 .ptr .align 1 _Z22ntt_stage_multi_kernelPjjS_S_jjj_param_2,
	.param .u64 .ptr .align 1 _Z22ntt_stage_multi_kernelPjjS_S_jjj_param_3,
	.param .u32 _Z22ntt_stage_multi_kernelPjjS_S_jjj_param_4,
	.param .u32 _Z22ntt_stage_multi_kernelPjjS_S_jjj_param_5,
	.param .u32 _Z22ntt_stage_multi_kernelPjjS_S_jjj_param_6
)
{
	.reg .pred 	%p<12>;
	.reg .b32 	%r<57>;
	.reg .b64 	%rd<44>;

	ld.param.u64 	%rd24, [_Z22ntt_stage_multi_kernelPjjS_S_jjj_param_0];
	ld.param.u32 	%r11, [_Z22ntt_stage_multi_kernelPjjS_S_jjj_param_1];
	ld.param.u64 	%rd25, [_Z22ntt_stage_multi_kernelPjjS_S_jjj_param_2];
	ld.param.u64 	%rd26, [_Z22ntt_stage_multi_kernelPjjS_S_jjj_param_3];
	ld.param.u32 	%r12, [_Z22ntt_stage_multi_kernelPjjS_S_jjj_param_4];
	ld.param.u32 	%r14, [_Z22ntt_stage_multi_kernelPjjS_S_jjj_param_5];
	ld.param.u32 	%r13, [_Z22ntt_stage_multi_kernelPjjS_S_jjj_param_6];
	mov.u32 	%r15, %ctaid.x;
	mov.u32 	%r16, %ntid.x;
	mov.u32 	%r17, %tid.x;
	mad.lo.s32 	%r1, %r15, %r16, %r17;
	mul.lo.s32 	%r18, %r14, %r11;
	shr.u32 	%r19, %r18, 1;
	setp.ge.u32 	%p1, %r1, %r19;
	@%p1 bra 	$L__BB4_17;
	cvta.to.global.u64 	%rd1, %rd24;
	cvta.to.global.u64 	%rd28, %rd26;
	cvta.to.global.u64 	%rd29, %rd25;
	shr.u32 	%r20, %r11, 1;
	div.u32 	%r21, %r1, %r20;
	mul.lo.s32 	%r22, %r21, %r20;
	sub.s32 	%r23, %r1, %r22;
	add.s32 	%r24, %r12, -1;
	mov.b32 	%r25, 1;
	shl.b32 	%r26, %r25, %r24;
	add.s32 	%r27, %r26, -1;
	and.b32  	%r2, %r23, %r27;
	shr.u32 	%r28, %r23, %r24;
	mov.b32 	%r29, 2;
	shl.b32 	%r30, %r29, %r24;
	mad.lo.s32 	%r31, %r21, %r11, %r2;
	mad.lo.s32 	%r32, %r28, %r30, %r31;
	add.s32 	%r3, %r32, %r26;
	mul.wide.u32 	%rd30, %r32, 4;
	add.s64 	%rd2, %rd1, %rd30;
	ld.global.u32 	%r4, [%rd2];
	setp.lt.u32 	%p2, %r21, %r13;
	selp.b32 	%r33, 0, %r13, %p2;
	sub.s32 	%r34, %r21, %r33;
	mul.wide.u32 	%rd31, %r34, 4;
	add.s64 	%rd32, %rd28, %rd31;
	ld.global.u32 	%rd4, [%rd32];
	add.s64 	%rd5, %rd29, %rd31;
	setp.eq.s32 	%p3, %r2, 0;
	mov.b64 	%rd42, 1;
	@%p3 bra 	$L__BB4_13;
	cvt.u64.u32 	%rd39, %r2;
	ld.global.u32 	%r55, [%rd5];
	mov.b32 	%r56, 1;
$L__BB4_3:
	and.b64  	%rd33, %rd39, 1;
	setp.eq.b64 	%p4, %rd33, 1;
	not.pred 	%p5, %p4;
	@%p5 bra 	$L__BB4_8;
	mul.wide.u32 	%rd8, %r56, %r55;
	and.b64  	%rd34, %rd8, -4294967296;
	setp.ne.s64 	%p6, %rd34, 0;
	@%p6 bra 	$L__BB4_6;
	cvt.u32.u64 	%r36, %rd4;
	cvt.u32.u64 	%r37, %rd8;
	rem.u32 	%r38, %r37, %r36;
	cvt.u64.u32 	%rd40, %r38;
	bra.uni 	$L__BB4_7;
$L__BB4_6:
	rem.u64 	%rd40, %rd8, %rd4;
$L__BB4_7:
	cvt.u32.u64 	%r56, %rd40;
$L__BB4_8:
	mul.wide.u32 	%rd12, %r55, %r55;
	and.b64  	%rd35, %rd12, -4294967296;
	setp.ne.s64 	%p7, %rd35, 0;
	@%p7 bra 	$L__BB4_10;
	cvt.u32.u64 	%r39, %rd4;
	cvt.u32.u64 	%r40, %rd12;
	rem.u32 	%r41, %r40, %r39;
	cvt.u64.u32 	%rd41, %r41;
	bra.uni 	$L__BB4_11;
$L__BB4_10:
	rem.u64 	%rd41, %rd12, %rd4;
$L__BB4_11:
	cvt.u32.u64 	%r55, %rd41;
	shr.u64 	%rd16, %rd39, 1;
	setp.gt.u64 	%p8, %rd39, 1;
	mov.u64 	%rd39, %rd16;
	@%p8 bra 	$L__BB4_3;
	cvt.u64.u32 	%rd42, %r56;
$L__BB4_13:
	mul.wide.u32 	%rd36, %r3, 4;
	add.s64 	%rd19, %rd1, %rd36;
	ld.global.u32 	%rd37, [%rd19];
	mul.lo.s64 	%rd20, %rd42, %rd37;
	and.b64  	%rd38, %rd20, -4294967296;
	setp.ne.s64 	%p9, %rd38, 0;
	@%p9 bra 	$L__BB4_15;
	cvt.u32.u64 	%r42, %rd4;
	cvt.u32.u64 	%r43, %rd20;
	rem.u32 	%r44, %r43, %r42;
	cvt.u64.u32 	%rd43, %r44;
	bra.uni 	$L__BB4_16;
$L__BB4_15:
	rem.u64 	%rd43, %rd20, %rd4;
$L__BB4_16:
	cvt.u32.u64 	%r45, %rd4;
	cvt.u32.u64 	%r47, %rd43;
	add.s32 	%r48, %r4, %r47;
	setp.lt.u32 	%p10, %r48, %r45;
	selp.b32 	%r49, 0, %r45, %p10;
	sub.s32 	%r50, %r48, %r49;
	st.global.u32 	[%rd2], %r50;
	setp.lt.u32 	%p11, %r4, %r47;
	selp.b32 	%r51, %r45, 0, %p11;
	sub.s32 	%r52, %r4, %r47;
	add.s32 	%r53, %r52, %r51;
	st.global.u32 	[%rd19], %r53;
$L__BB4_17:
	ret;

}
	// .globl	_Z21precompute_psi_kernelPjS_S_S_jj
.visible .entry _Z21precompute_psi_kernelPjS_S_S_jj(
	.param .u64 .ptr .align 1 _Z21precompute_psi_kernelPjS_S_S_jj_param_0,
	.param .u64 .ptr .align 1 _Z21precompute_psi_kernelPjS_S_S_jj_param_1,
	.param .u64 .ptr .align 1 _Z21precompute_psi_kernelPjS_S_S_jj_param_2,
	.param .u64 .ptr .align 1 _Z21precompute_psi_kernelPjS_S_S_jj_param_3,
	.param .u32 _Z21precompute_psi_kernelPjS_S_S_jj_param_4,
	.param .u32 _Z21precompute_psi_kernelPjS_S_S_jj_param_5
)
{
	.reg .pred 	%p<26>;
	.reg .b32 	%r<90>;
	.reg .b64 	%rd<87>;

	ld.param.u64 	%rd51, [_Z21precompute_psi_kernelPjS_S_S_jj_param_0];
	ld.param.u64 	%rd52, [_Z21precompute_psi_kernelPjS_S_S_jj_param_1];
	ld.param.u64 	%rd53, [_Z21precompute_psi_kernelPjS_S_S_jj_param_2];
	ld.param.u64 	%rd54, [_Z21precompute_psi_kernelPjS_S_S_jj_param_3];
	ld.param.u32 	%r30, [_Z21precompute_psi_kernelPjS_S_S_jj_param_4];
	ld.param.u32 	%r31, [_Z21precompute_psi_kernelPjS_S_S_jj_param_5];
	mov.u32 	%r32, %ctaid.x;
	mov.u32 	%r33, %ntid.x;
	mov.u32 	%r34, %tid.x;
	mad.lo.s32 	%r1, %r32, %r33, %r34;
	mul.lo.s32 	%r35, %r31, %r30;
	setp.ge.u32 	%p1, %r1, %r35;
	@%p1 bra 	$L__BB5_46;
	cvta.to.global.u64 	%rd55, %rd54;
	cvta.to.global.u64 	%rd56, %rd53;
	cvta.to.global.u64 	%rd1, %rd51;
	cvta.to.global.u64 	%rd2, %rd52;
	div.u32 	%r37, %r1, %r30;
	mul.lo.s32 	%r38, %r37, %r30;
	sub.s32 	%r2, %r1, %r38;
	mul.wide.u32 	%rd57, %r37, 4;
	add.s64 	%rd58, %rd55, %rd57;
	ld.global.u32 	%r39, [%rd58];
	cvt.u64.u32 	%rd5, %r39;
	add.s64 	%rd6, %rd56, %rd57;
	add.s32 	%r40, %r39, -1;
	shl.b32 	%r41, %r30, 1;
	div.u32 	%r3, %r40, %r41;
	setp.gt.u32 	%p2, %r41, %r40;
	mov.b32 	%r76, 1;
	@%p2 bra 	$L__BB5_12;
	cvt.u64.u32 	%rd75, %r3;
	ld.global.u32 	%r75, [%rd6];
	mov.b32 	%r76, 1;
$L__BB5_3:
	and.b64  	%rd59, %rd75, 1;
	setp.eq.b64 	%p3, %rd59, 1;
	not.pred 	%p4, %p3;
	@%p4 bra 	$L__BB5_8;
	mul.wide.u32 	%rd9, %r76, %r75;
	and.b64  	%rd60, %rd9, -4294967296;
	setp.ne.s64 	%p5, %rd60, 0;
	@%p5 bra 	$L__BB5_6;
	cvt.u32.u64 	%r43, %rd5;
	cvt.u32.u64 	%r44, %rd9;
	rem.u32 	%r45, %r44, %r43;
	cvt.u64.u32 	%rd76, %r45;
	bra.uni 	$L__BB5_7;
$L__BB5_6:
	rem.u64 	%rd76, %rd9, %rd5;
$L__BB5_7:
	cvt.u32.u64 	%r76, %rd76;
$L__BB5_8:
	mul.wide.u32 	%rd13, %r75, %r75;
	and.b64  	%rd61, %rd13, -4294967296;
	setp.ne.s64 	%p6, %rd61, 0;
	@%p6 bra 	$L__BB5_10;
	cvt.u32.u64 	%r46, %rd5;
	cvt.u32.u64 	%r47, %rd13;
	rem.u32 	%r48, %r47, %r46;
	cvt.u64.u32 	%rd77, %r48;
	bra.uni 	$L__BB5_11;
$L__BB5_10:
	rem.u64 	%rd77, %rd13, %rd5;
$L__BB5_11:
	cvt.u32.u64 	%r75, %rd77;
	shr.u64 	%rd17, %rd75, 1;
	setp.gt.u64 	%p7, %rd75, 1;
	mov.u64 	%rd75, %rd17;
	@%p7 bra 	$L__BB5_3;
$L__BB5_12:
	cvt.u32.u64 	%r50, %rd5;
	add.s32 	%r11, %r50, -2;
	setp.eq.s32 	%p8, %r11, 0;
	mov.b32 	%r80, 1;
	@%p8 bra 	$L__BB5_23;
	cvt.u64.u32 	%rd78, %r11;
	mov.b32 	%r80, 1;
	mov.u32 	%r79, %r76;
$L__BB5_14:
	and.b64  	%rd62, %rd78, 1;
	setp.eq.b64 	%p9, %rd62, 1;
	not.pred 	%p10, %p9;
	@%p10 bra 	$L__BB5_19;
	mul.wide.u32 	%rd20, %r80, %r79;
	and.b64  	%rd63, %rd20, -4294967296;
	setp.ne.s64 	%p11, %rd63, 0;
	@%p11 bra 	$L__BB5_17;
	cvt.u32.u64 	%r53, %rd20;
	rem.u32 	%r54, %r53, %r50;
	cvt.u64.u32 	%rd79, %r54;
	bra.uni 	$L__BB5_18;
$L__BB5_17:
	rem.u64 	%rd79, %rd20, %rd5;
$L__BB5_18:
	cvt.u32.u64 	%r80, %rd79;
$L__BB5_19:
	mul.wide.u32 	%rd24, %r79, %r79;
	and.b64  	%rd64, %rd24, -4294967296;
	setp.ne.s64 	%p12, %rd64, 0;
	@%p12 bra 	$L__BB5_21;
	cvt.u32.u64 	%r56, %rd24;
	rem.u32 	%r57, %r56, %r50;
	cvt.u64.u32 	%rd80, %r57;
	bra.uni 	$L__BB5_22;
$L__BB5_21:
	rem.u64 	%rd80, %rd24, %rd5;
$L__BB5_22:
	cvt.u32.u64 	%r79, %rd80;
	shr.u64 	%rd28, %rd78, 1;
	setp.gt.u64 	%p13, %rd78, 1;
	mov.u64 	%rd78, %rd28;
	@%p13 bra 	$L__BB5_14;
$L__BB5_23:
	cvt.u64.u32 	%rd84, %r2;
	setp.eq.s32 	%p14, %r2, 0;
	mov.b32 	%r84, 1;
	@%p14 bra 	$L__BB5_34;
	mov.b32 	%r84, 1;
	mov.u64 	%rd81, %rd84;
$L__BB5_25:
	and.b64  	%rd65, %rd81, 1;
	setp.eq.b64 	%p15, %rd65, 1;
	not.pred 	%p16, %p15;
	@%p16 bra 	$L__BB5_30;
	mul.wide.u32 	%rd31, %r84, %r76;
	and.b64  	%rd66, %rd31, -4294967296;
	setp.ne.s64 	%p17, %rd66, 0;
	@%p17 bra 	$L__BB5_28;
	cvt.u32.u64 	%r61, %rd31;
	rem.u32 	%r62, %r61, %r50;
	cvt.u64.u32 	%rd82, %r62;
	bra.uni 	$L__BB5_29;
$L__BB5_28:
	rem.u64 	%rd82, %rd31, %rd5;
$L__BB5_29:
	cvt.u32.u64 	%r84, %rd82;
$L__BB5_30:
	mul.wide.u32 	%rd35, %r76, %r76;
	and.b64  	%rd67, %rd35, -4294967296;
	setp.ne.s64 	%p18, %rd67, 0;
	@%p18 bra 	$L__BB5_32;
	cvt.u32.u64 	%r64, %rd35;
	rem.u32 	%r65, %r64, %r50;
	cvt.u64.u32 	%rd83, %r65;
	bra.uni 	$L__BB5_33;
$L__BB5_32:
	rem.u64 	%rd83, %rd35, %rd5;
$L__BB5_33:
	cvt.u32.u64 	%r76, %rd83;
	shr.u64 	%rd39, %rd81, 1;
	setp.gt.u64 	%p19, %rd81, 1;
	mov.u64 	%rd81, %rd39;
	@%p19 bra 	$L__BB5_25;
$L__BB5_34:
	setp.eq.s32 	%p20, %r2, 0;
	mul.wide.u32 	%rd68, %r1, 4;
	add.s64 	%rd69, %rd1, %rd68;
	st.global.u32 	[%rd69], %r84;
	mov.b32 	%r88, 1;
	@%p20 bra 	$L__BB5_45;
	mov.b32 	%r88, 1;
$L__BB5_36:
	and.b64  	%rd70, %rd84, 1;
	setp.eq.b64 	%p21, %rd70, 1;
	not.pred 	%p22, %p21;
	@%p22 bra 	$L__BB5_41;
	mul.wide.u32 	%rd42, %r88, %r80;
	and.b64  	%rd71, %rd42, -4294967296;
	setp.ne.s64 	%p23, %rd71, 0;
	@%p23 bra 	$L__BB5_39;
	cvt.u32.u64 	%r69, %rd42;
	rem.u32 	%r70, %r69, %r50;
	cvt.u64.u32 	%rd85, %r70;
	bra.uni 	$L__BB5_40;
$L__BB5_39:
	rem.u64 	%rd85, %rd42, %rd5;
$L__BB5_40:
	cvt.u32.u64 	%r88, %rd85;
$L__BB5_41:
	mul.wide.u32 	%rd46, %r80, %r80;
	and.b64  	%rd72, %rd46, -4294967296;
	setp.ne.s64 	%p24, %rd72, 0;
	@%p24 bra 	$L__BB5_43;
	cvt.u32.u64 	%r72, %rd46;
	rem.u32 	%r73, %r72, %r50;
	cvt.u64.u32 	%rd86, %r73;
	bra.uni 	$L__BB5_44;
$L__BB5_43:
	rem.u64 	%rd86, %rd46, %rd5;
$L__BB5_44:
	cvt.u32.u64 	%r80, %rd86;
	shr.u64 	%rd50, %rd84, 1;
	setp.gt.u64 	%p25, %rd84, 1;
	mov.u64 	%rd84, %rd50;
	@%p25 bra 	$L__BB5_36;
$L__BB5_45:
	add.s64 	%rd74, %rd2, %rd68;
	st.global.u32 	[%rd74], %r88;
$L__BB5_46:
	ret;

}
	// .globl	_Z12twist_kernelPjS_S_jj
.visible .entry _Z12twist_kernelPjS_S_jj(
	.param .u64 .ptr .align 1 _Z12twist_kernelPjS_S_jj_param_0,
	.param .u64 .ptr .align 1 _Z12twist_kernelPjS_S_jj_param_1,
	.param .u64 .ptr .align 1 _Z12twist_kernelPjS_S_jj_param_2,
	.param .u32 _Z12twist_kernelPjS_S_jj_param_3,
	.param .u32 _Z12twist_kernelPjS_S_jj_param_4
)
{
	.reg .pred 	%p<3>;
	.reg .b32 	%r<14>;
	.reg .b64 	%rd<19>;

	ld.param.u64 	%rd7, [_Z12twist_kernelPjS_S_jj_param_0];
	ld.param.u64 	%rd8, [_Z12twist_kernelPjS_S_jj_param_1];
	ld.param.u64 	%rd9, [_Z12twist_kernelPjS_S_jj_param_2];
	ld.param.u32 	%r2, [_Z12twist_kernelPjS_S_jj_param_3];
	ld.param.u32 	%r3, [_Z12twist_kernelPjS_S_jj_param_4];
	mov.u32 	%r4, %ctaid.x;
	mov.u32 	%r5, %ntid.x;
	mov.u32 	%r6, %tid.x;
	mad.lo.s32 	%r1, %r4, %r5, %r6;
	mul.lo.s32 	%r7, %r3, %r2;
	setp.ge.u32 	%p1, %r1, %r7;
	@%p1 bra 	$L__BB6_5;
	cvta.to.global.u64 	%rd10, %rd9;
	cvta.to.global.u64 	%rd11, %rd7;
	cvta.to.global.u64 	%rd12, %rd8;
	div.u32 	%r8, %r1, %r2;
	mul.wide.u32 	%rd13, %r8, 4;
	add.s64 	%rd14, %rd10, %rd13;
	ld.global.u32 	%rd3, [%rd14];
	mul.wide.u32 	%rd15, %r1, 4;
	add.s64 	%rd1, %rd11, %rd15;
	ld.global.u32 	%r9, [%rd1];
	add.s64 	%rd16, %rd12, %rd15;
	ld.global.u32 	%r10, [%rd16];
	mul.wide.u32 	%rd2, %r10, %r9;
	and.b64  	%rd17, %rd2, -4294967296;
	setp.ne.s64 	%p2, %rd17, 0;
	@%p2 bra 	$L__BB6_3;
	cvt.u32.u64 	%r11, %rd3;
	cvt.u32.u64 	%r12, %rd2;
	rem.u32 	%r13, %r12, %r11;
	cvt.u64.u32 	%rd18, %r13;
	bra.uni 	$L__BB6_4;
$L__BB6_3:
	rem.u64 	%rd18, %rd2, %rd3;
$L__BB6_4:
	st.global.u32 	[%rd1], %rd18;
$L__BB6_5:
	ret;

}
	// .globl	_Z14untwist_kernelPjS_S_jj
.visible .entry _Z14untwist_kernelPjS_S_jj(
	.param .u64 .ptr .align 1 _Z14untwist_kernelPjS_S_jj_param_0,
	.param .u64 .ptr .align 1 _Z14untwist_kernelPjS_S_jj_param_1,
	.param .u64 .ptr .align 1 _Z14untwist_kernelPjS_S_jj_param_2,
	.param .u32 _Z14untwist_kernelPjS_S_jj_param_3,
	.param .u32 _Z14untwist_kernelPjS_S_jj_param_4
)
{
	.reg .pred 	%p<3>;
	.reg .b32 	%r<14>;
	.reg .b64 	%rd<19>;

	ld.param.u64 	%rd7, [_Z14untwist_kernelPjS_S_jj_param_0];
	ld.param.u64 	%rd8, [_Z14untwist_kernelPjS_S_jj_param_1];
	ld.param.u64 	%rd9, [_Z14untwist_kernelPjS_S_jj_param_2];
	ld.param.u32 	%r2, [_Z14untwist_kernelPjS_S_jj_param_3];
	ld.param.u32 	%r3, [_Z14untwist_kernelPjS_S_jj_param_4];
	mov.u32 	%r4, %ctaid.x;
	mov.u32 	%r5, %ntid.x;
	mov.u32 	%r6, %tid.x;
	mad.lo.s32 	%r1, %r4, %r5, %r6;
	mul.lo.s32 	%r7, %r3, %r2;
	setp.ge.u32 	%p1, %r1, %r7;
	@%p1 bra 	$L__BB7_5;
	cvta.to.global.u64 	%rd10, %rd9;
	cvta.to.global.u64 	%rd11, %rd7;
	cvta.to.global.u64 	%rd12, %rd8;
	div.u32 	%r8, %r1, %r2;
	mul.wide.u32 	%rd13, %r8, 4;
	add.s64 	%rd14, %rd10, %rd13;
	ld.global.u32 	%rd3, [%rd14];
	mul.wide.u32 	%rd15, %r1, 4;
	add.s64 	%rd1, %rd11, %rd15;
	ld.global.u32 	%r9, [%rd1];
	add.s64 	%rd16, %rd12, %rd15;
	ld.global.u32 	%r10, [%rd16];
	mul.wide.u32 	%rd2, %r10, %r9;
	and.b64  	%rd17, %rd2, -4294967296;
	setp.ne.s64 	%p2, %rd17, 0;
	@%p2 bra 	$L__BB7_3;
	cvt.u32.u64 	%r11, %rd3;
	cvt.u32.u64 	%r12, %rd2;
	rem.u32 	%r13, %r12, %r11;
	cvt.u64.u32 	%rd18, %r13;
	bra.uni 	$L__BB7_4;
$L__BB7_3:
	rem.u64 	%rd18, %rd2, %rd3;
$L__BB7_4:
	st.global.u32 	[%rd1], %rd18;
$L__BB7_5:
	ret;

}
	// .globl	_Z25poly_mul_pointwise_kernelPjS_S_S_jj
.visible .entry _Z25poly_mul_pointwise_kernelPjS_S_S_jj(
	.param .u64 .ptr .align 1 _Z25poly_mul_pointwise_kernelPjS_S_S_jj_param_0,
	.param .u64 .ptr .align 1 _Z25poly_mul_pointwise_kernelPjS_S_S_jj_param_1,
	.param .u64 .ptr .align 1 _Z25poly_mul_pointwise_kernelPjS_S_S_jj_param_2,
	.param .u64 .ptr .align 1 _Z25poly_mul_pointwise_kernelPjS_S_S_jj_param_3,
	.param .u32 _Z25poly_mul_pointwise_kernelPjS_S_S_jj_param_4,
	.param .u32 _Z25poly_mul_pointwise_kernelPjS_S_S_jj_param_5
)
{
	.reg .pred 	%p<3>;
	.reg .b32 	%r<14>;
	.reg .b64 	%rd<23>;

	ld.param.u64 	%rd6, [_Z25poly_mul_pointwise_kernelPjS_S_S_jj_param_0];
	ld.param.u64 	%rd7, [_Z25poly_mul_pointwise_kernelPjS_S_S_jj_param_1];
	ld.param.u64 	%rd8, [_Z25poly_mul_pointwise_kernelPjS_S_S_jj_param_2];
	ld.param.u64 	%rd9, [_Z25poly_mul_pointwise_kernelPjS_S_S_jj_param_3];
	ld.param.u32 	%r2, [_Z25poly_mul_pointwise_kernelPjS_S_S_jj_param_4];
	ld.param.u32 	%r3, [_Z25poly_mul_pointwise_kernelPjS_S_S_jj_param_5];
	mov.u32 	%r4, %ctaid.x;
	mov.u32 	%r5, %ntid.x;
	mov.u32 	%r6, %tid.x;
	mad.lo.s32 	%r1, %r4, %r5, %r6;
	mul.lo.s32 	%r7, %r3, %r2;
	setp.ge.u32 	%p1, %r1, %r7;
	@%p1 bra 	$L__BB8_5;
	cvta.to.global.u64 	%rd10, %rd9;
	cvta.to.global.u64 	%rd11, %rd6;
	cvta.to.global.u64 	%rd12, %rd7;
	div.u32 	%r8, %r1, %r2;
	mul.wide.u32 	%rd13, %r8, 4;
	add.s64 	%rd14, %rd10, %rd13;
	ld.global.u32 	%rd2, [%rd14];
	mul.wide.u32 	%rd15, %r1, 4;
	add.s64 	%rd16, %rd11, %rd15;
	ld.global.u32 	%r9, [%rd16];
	add.s64 	%rd17, %rd12, %rd15;
	ld.global.u32 	%r10, [%rd17];
	mul.wide.u32 	%rd1, %r10, %r9;
	and.b64  	%rd18, %rd1, -4294967296;
	setp.ne.s64 	%p2, %rd18, 0;
	@%p2 bra 	$L__BB8_3;
	cvt.u32.u64 	%r11, %rd2;
	cvt.u32.u64 	%r12, %rd1;
	rem.u32 	%r13, %r12, %r11;
	cvt.u64.u32 	%rd22, %r13;
	bra.uni 	$L__BB8_4;
$L__BB8_3:
	rem.u64 	%rd22, %rd1, %rd2;
$L__BB8_4:
	cvta.to.global.u64 	%rd19, %rd8;
	add.s64 	%rd21, %rd19, %rd15;
	st.global.u32 	[%rd21], %rd22;
$L__BB8_5:
	ret;

}


// ===== COMPILED SASS (sm_100) =====

	.target	sm_100

	.elftype	@"ET_EXEC"


//--------------------- .note.nv.tkinfo           --------------------------
	.section	.note.nv.tkinfo,"",@"SHT_NOTE"
	.sectionflags	@"SHF_NOTE_NV_TKINFO"
	.tkinfo
        /*0018*/ 	.word	0x00000002
        /*0030*/ 	.string	""
        /*0030*/ 	.string	"ptxas"
        /*0030*/ 	.string	"Cuda compilation tools, release 13.0, V13.0.88"
        /*0030*/ 	.string	"Build cuda_13.0.r13.0/compiler.36424714_0"
        /*0030*/ 	.string	"-arch sm_100 -m 64 "



//--------------------- .note.nv.cuinfo           --------------------------
	.section	.note.nv.cuinfo,"",@"SHT_NOTE"
	.sectionflags	@"SHF_NOTE_NV_CUINFO"
        /*0018*/ 	.short	0x0002
        /*001a*/ 	.short	0x0064
        /*001c*/ 	.short	0x0082
	.zero		2


//--------------------- .nv.info                  --------------------------
	.section	.nv.info,"",@"SHT_CUDA_INFO"
	.align	4


	//----- nvinfo : EIATTR_REGCOUNT
	.align		4
        /*0000*/ 	.byte	0x04, 0x2f
        /*0002*/ 	.short	(.L_1 - .L_0)
	.align		4
.L_0:
        /*0004*/ 	.word	index@(_Z24bit_reverse_multi_kernelPKjPjijj)
        /*0008*/ 	.word	0x0000000a


	//----- nvinfo : EIATTR_FRAME_SIZE
	.align		4
.L_1:
        /*000c*/ 	.byte	0x04, 0x11
        /*000e*/ 	.short	(.L_3 - .L_2)
	.align		4
.L_2:
        /*0010*/ 	.word	index@(_Z24bit_reverse_multi_kernelPKjPjijj)
        /*0014*/ 	.word	0x00000000


	//----- nvinfo : EIATTR_REGCOUNT
	.align		4
.L_3:
        /*0018*/ 	.byte	0x04, 0x2f
        /*001a*/ 	.short	(.L_5 - .L_4)
	.align		4
.L_4:
        /*001c*/ 	.word	index@(_Z18scale_multi_kernelPjjS_S_j)
        /*0020*/ 	.word	0x00000014


	//----- nvinfo : EIATTR_FRAME_SIZE
	.align		4
.L_5:
        /*0024*/ 	.byte	0x04, 0x11
        /*0026*/ 	.short	(.L_7 - .L_6)
	.align		4
.L_6:
        /*0028*/ 	.word	index@($__internal_7_$__cuda_sm20_rem_u64)
        /*002c*/ 	.word	0x00000000


	//----- nvinfo : EIATTR_FRAME_SIZE
	.align		4
.L_7:
        /*0030*/ 	.byte	0x04, 0x11
        /*0032*/ 	.short	(.L_9 - .L_8)
	.align		4
.L_8:
        /*0034*/ 	.word	index@(_Z18scale_multi_kernelPjjS_S_j)
        /*0038*/ 	.word	0x00000000


	//----- nvinfo : EIATTR_REGCOUNT
	.align		4
.L_9:
        /*003c*/ 	.byte	0x04, 0x2f
        /*003e*/ 	.short	(.L_11 - .L_10)
	.align		4
.L_10:
        /*0040*/ 	.word	index@(_Z18roots_unity_kernelPjS_S_jj)
        /*0044*/ 	.word	0x00000018


	//----- nvinfo : EIATTR_FRAME_SIZE
	.align		4
.L_11:
        /*0048*/ 	.byte	0x04, 0x11
        /*004a*/ 	.short	(.L_13 - .L_12)
	.align		4
.L_12:
        /*004c*/ 	.word	index@($__internal_6_$__cuda_sm20_rem_u64)
        /*0050*/ 	.word	0x00000000


	//----- nvinfo : EIATTR_FRAME_SIZE
	.align		4
.L_13:
        /*0054*/ 	.byte	0x04, 0x11
        /*0056*/ 	.short	(.L_15 - .L_14)
	.align		4
.L_14:
        /*0058*/ 	.word	index@(_Z18roots_unity_kernelPjS_S_jj)
        /*005c*/ 	.word	0x00000000


	//----- nvinfo : EIATTR_REGCOUNT
	.align		4
.L_15:
        /*0060*/ 	.byte	0x04, 0x2f
        /*0062*/ 	.short	(.L_17 - .L_16)
	.align		4
.L_16:
        /*0064*/ 	.word	index@(_Z17N_inverses_kerneljPjjS_)
        /*0068*/ 	.word	0x00000018


	//----- nvinfo : EIATTR_FRAME_SIZE
	.align		4
.L_17:
        /*006c*/ 	.byte	0x04, 0x11
        /*006e*/ 	.short	(.L_19 - .L_18)
	.align		4
.L_18:
        /*0070*/ 	.word	index@($__internal_5_$__cuda_sm20_rem_u64)
        /*0074*/ 	.word	0x00000000


	//----- nvinfo : EIATTR_FRAME_SIZE
	.align		4
.L_19:
        /*0078*/ 	.byte	0x04, 0x11
        /*007a*/ 	.short	(.L_21 - .L_20)
	.align		4
.L_20:
        /*007c*/ 	.word	index@(_Z17N_inverses_kerneljPjjS_)
        /*0080*/ 	.word	0x00000000


	//----- nvinfo : EIATTR_REGCOUNT
	.align		4
.L_21:
        /*0084*/ 	.byte	0x04, 0x2f
        /*0086*/ 	.short	(.L_23 - .L_22)
	.align		4
.L_22:
        /*0088*/ 	.word	index@(_Z22ntt_stage_multi_kernelPjjS_S_jjj)
        /*008c*/ 	.word	0x00000018


	//----- nvinfo : EIATTR_FRAME_SIZE
	.align		4
.L_23:
        /*0090*/ 	.byte	0x04, 0x11
        /*0092*/ 	.short	(.L_25 - .L_24)
	.align		4
.L_24:
        /*0094*/ 	.word	index@($__internal_4_$__cuda_sm20_rem_u64)
        /*0098*/ 	.word	0x00000000


	//----- nvinfo : EIATTR_FRAME_SIZE
	.align		4
.L_25:
        /*009c*/ 	.byte	0x04, 0x11
        /*009e*/ 	.short	(.L_27 - .L_26)
	.align		4
.L_26:
        /*00a0*/ 	.word	index@(_Z22ntt_stage_multi_kernelPjjS_S_jjj)
        /*00a4*/ 	.word	0x00000000


	//----- nvinfo : EIATTR_REGCOUNT
	.align		4
.L_27:
        /*00a8*/ 	.byte	0x04, 0x2f
        /*00aa*/ 	.short	(.L_29 - .L_28)
	.align		4
.L_28:
        /*00ac*/ 	.word	index@(_Z21precompute_psi_kernelPjS_S_S_jj)
        /*00b0*/ 	.word	0x00000018


	//----- nvinfo : EIATTR_FRAME_SIZE
	.align		4
.L_29:
        /*00b4*/ 	.byte	0x04, 0x11
        /*00b6*/ 	.short	(.L_31 - .L_30)
	.align		4
.L_30:
        /*00b8*/ 	.word	index@($__internal_3_$__cuda_sm20_rem_u64)
        /*00bc*/ 	.word	0x00000000


	//----- nvinfo : EIATTR_FRAME_SIZE
	.align		4
.L_31:
        /*00c0*/ 	.byte	0x04, 0x11
        /*00c2*/ 	.short	(.L_33 - .L_32)
	.align		4
.L_32:
        /*00c4*/ 	.word	index@(_Z21precompute_psi_kernelPjS_S_S_jj)
        /*00c8*/ 	.word	0x00000000


	//----- nvinfo : EIATTR_REGCOUNT
	.align		4
.L_33:
        /*00cc*/ 	.byte	0x04, 0x2f
        /*00ce*/ 	.short	(.L_35 - .L_34)
	.align		4
.L_34:
        /*00d0*/ 	.word	index@(_Z12twist_kernelPjS_S_jj)
        /*00d4*/ 	.word	0x00000014


	//----- nvinfo : EIATTR_FRAME_SIZE
	.align		4
.L_35:
        /*00d8*/ 	.byte	0x04, 0x11
        /*00da*/ 	.short	(.L_37 - .L_36)
	.align		4
.L_36:
        /*00dc*/ 	.word	index@($__internal_2_$__cuda_sm20_rem_u64)
        /*00e0*/ 	.word	0x00000000


	//----- nvinfo : EIATTR_FRAME_SIZE
	.align		4
.L_37:
        /*00e4*/ 	.byte	0x04, 0x11
        /*00e6*/ 	.short	(.L_39 - .L_38)
	.align		4
.L_38:
        /*00e8*/ 	.word	index@(_Z12twist_kernelPjS_S_jj)
        /*00ec*/ 	.word	0x00000000


	//----- nvinfo : EIATTR_REGCOUNT
	.align		4
.L_39:
        /*00f0*/ 	.byte	0x04, 0x2f
        /*00f2*/ 	.short	(.L_41 - .L_40)
	.align		4
.L_40:
        /*00f4*/ 	.word	index@(_Z14untwist_kernelPjS_S_jj)
        /*00f8*/ 	.word	0x00000014


	//----- nvinfo : EIATTR_FRAME_SIZE
	.align		4
.L_41:
        /*00fc*/ 	.byte	0x04, 0x11
        /*00fe*/ 	.short	(.L_43 - .L_42)
	.align		4
.L_42:
        /*0100*/ 	.word	index@($__internal_1_$__cuda_sm20_rem_u64)
        /*0104*/ 	.word	0x00000000


	//----- nvinfo : EIATTR_FRAME_SIZE
	.align		4
.L_43:
        /*0108*/ 	.byte	0x04, 0x11
        /*010a*/ 	.short	(.L_45 - .L_44)
	.align		4
.L_44:
        /*010c*/ 	.word	index@(_Z14untwist_kernelPjS_S_jj)
        /*0110*/ 	.word	0x00000000


	//----- nvinfo : EIATTR_REGCOUNT
	.align		4
.L_45:
        /*0114*/ 	.byte	0x04, 0x2f
        /*0116*/ 	.short	(.L_47 - .L_46)
	.align		4
.L_46:
        /*0118*/ 	.word	index@(_Z25poly_mul_pointwise_kernelPjS_S_S_jj)
        /*011c*/ 	.word	0x00000014


	//----- nvinfo : EIATTR_FRAME_SIZE
	.align		4
.L_47:
        /*0120*/ 	.byte	0x04, 0x11
        /*0122*/ 	.short	(.L_49 - .L_48)
	.align		4
.L_48:
        /*0124*/ 	.word	index@($__internal_0_$__cuda_sm20_rem_u64)
        /*0128*/ 	.word	0x00000000


	//----- nvinfo : EIATTR_FRAME_SIZE
	.align		4
.L_49:
        /*012c*/ 	.byte	0x04, 0x11
        /*012e*/ 	.short	(.L_51 - .L_50)
	.align		4
.L_50:
        /*0130*/ 	.word	index@(_Z25poly_mul_pointwise_kernelPjS_S_S_jj)
        /*0134*/ 	.word	0x00000000


	//----- nvinfo : EIATTR_MIN_STACK_SIZE
	.align		4
.L_51:
        /*0138*/ 	.byte	0x04, 0x12
        /*013a*/ 	.short	(.L_53 - .L_52)
	.align		4
.L_52:
        /*013c*/ 	.word	index@(_Z25poly_mul_pointwise_kernelPjS_S_S_jj)
        /*0140*/ 	.word	0x00000000


	//----- nvinfo : EIATTR_MIN_STACK_SIZE
	.align		4
.L_53:
        /*0144*/ 	.byte	0x04, 0x12
        /*0146*/ 	.short	(.L_55 - .L_54)
	.align		4
.L_54:
        /*0148*/ 	.word	index@(_Z14untwist_kernelPjS_S_jj)
        /*014c*/ 	.word	0x00000000


	//----- nvinfo : EIATTR_MIN_STACK_SIZE
	.align		4
.L_55:
        /*0150*/ 	.byte	0x04, 0x12
        /*0152*/ 	.short	(.L_57 - .L_56)
	.align		4
.L_56:
        /*0154*/ 	.word	index@(_Z12twist_kernelPjS_S_jj)
        /*0158*/ 	.word	0x00000000


	//----- nvinfo : EIATTR_MIN_STACK_SIZE
	.align		4
.L_57:
        /*015c*/ 	.byte	0x04, 0x12
        /*015e*/ 	.short	(.L_59 - .L_58)
	.align		4
.L_58:
        /*0160*/ 	.word	index@(_Z21precompute_psi_kernelPjS_S_S_jj)
        /*0164*/ 	.word	0x00000000


	//----- nvinfo : EIATTR_MIN_STACK_SIZE
	.align		4
.L_59:
        /*0168*/ 	.byte	0x04, 0x12
        /*016a*/ 	.short	(.L_61 - .L_60)
	.align		4
.L_60:
        /*016c*/ 	.word	index@(_Z22ntt_stage_multi_kernelPjjS_S_jjj)
        /*0170*/ 	.word	0x00000000


	//----- nvinfo : EIATTR_MIN_STACK_SIZE
	.align		4
.L_61:
        /*0174*/ 	.byte	0x04, 0x12
        /*0176*/ 	.short	(.L_63 - .L_62)
	.align		4
.L_62:
        /*0178*/ 	.word	index@(_Z17N_inverses_kerneljPjjS_)
        /*017c*/ 	.word	0x00000000


	//----- nvinfo : EIATTR_MIN_STACK_SIZE
	.align		4
.L_63:
        /*0180*/ 	.byte	0x04, 0x12
        /*0182*/ 	.short	(.L_65 - .L_64)
	.align		4
.L_64:
        /*0184*/ 	.word	index@(_Z18roots_unity_kernelPjS_S_jj)
        /*0188*/ 	.word	0x00000000


	//----- nvinfo : EIATTR_MIN_STACK_SIZE
	.align		4
.L_65:
        /*018c*/ 	.byte	0x04, 0x12
        /*018e*/ 	.short	(.L_67 - .L_66)
	.align		4
.L_66:
        /*0190*/ 	.word	index@(_Z18scale_multi_kernelPjjS_S_j)
        /*0194*/ 	.word	0x00000000


	//----- nvinfo : EIATTR_MIN_STACK_SIZE
	.align		4
.L_67:
        /*0198*/ 	.byte	0x04, 0x12
        /*019a*/ 	.short	(.L_69 - .L_68)
	.align		4
.L_68:
        /*019c*/ 	.word	index@(_Z24bit_reverse_multi_kernelPKjPjijj)
        /*01a0*/ 	.word	0x00000000
.L_69:


//--------------------- .nv.compat                --------------------------
	.section	.nv.compat,"",@"SHT_CUDA_COMPAT_INFO"
	.align	4
        /*0000*/ 	.byte	0x02, 0x09, 0x00, 0x00, 0x02, 0x02, 0x01, 0x00, 0x02, 0x05, 0x05, 0x00, 0x03, 0x07, 0x01, 0x01
        /*0010*/ 	.byte	0x02, 0x03, 0x00, 0x00, 0x02, 0x06, 0x01, 0x00, 0x04, 0x0b, 0x08, 0x00, 0x09, 0x00, 0x00, 0x00
        /*0020*/ 	.byte	0x00, 0x00, 0x00, 0x00


//--------------------- .nv.info._Z25poly_mul_pointwise_kernelPjS_S_S_jj --------------------------
	.section	.nv.info._Z25poly_mul_pointwise_kernelPjS_S_S_jj,"",@"SHT_CUDA_INFO"
	.sectionflags	@""
	.align	4


	//----- nvinfo : EIATTR_CUDA_API_VERSION
	.align		4
        /*0000*/ 	.byte	0x04, 0x37
        /*0002*/ 	.short	(.L_71 - .L_70)
.L_70:
        /*0004*/ 	.word	0x00000082


	//----- nvinfo : EIATTR_KPARAM_INFO
	.align		4
.L_71:
        /*0008*/ 	.byte	0x04, 0x17
        /*000a*/ 	.short	(.L_73 - .L_72)
.L_72:
        /*000c*/ 	.word	0x00000000
        /*0010*/ 	.short	0x0005
        /*0012*/ 	.short	0x0024
        /*0014*/ 	.byte	0x00, 0xf0, 0x11, 0x00


	//----- nvinfo : EIATTR_KPARAM_INFO
	.align		4
.L_73:
        /*0018*/ 	.byte	0x04, 0x17
        /*001a*/ 	.short	(.L_75 - .L_74)
.L_74:
        /*001c*/ 	.word	0x00000000
        /*0020*/ 	.short	0x0004
        /*0022*/ 	.short	0x0020
        /*0024*/ 	.byte	0x00, 0xf0, 0x11, 0x00


	//----- nvinfo : EIATTR_KPARAM_INFO
	.align		4
.L_75:
        /*0028*/ 	.byte	0x04, 0x17
        /*002a*/ 	.short	(.L_77 - .L_76)
.L_76:
        /*002c*/ 	.word	0x00000000
        /*0030*/ 	.short	0x0003
        /*0032*/ 	.short	0x0018
        /*0034*/ 	.byte	0x00, 0xf5, 0x21, 0x00


	//----- nvinfo : EIATTR_KPARAM_INFO
	.align		4
.L_77:
        /*0038*/ 	.byte	0x04, 0x17
        /*003a*/ 	.short	(.L_79 - .L_78)
.L_78:
        /*003c*/ 	.word	0x00000000
        /*0040*/ 	.short	0x0002
        /*0042*/ 	.short	0x0010
        /*0044*/ 	.byte	0x00, 0xf5, 0x21, 0x00


	//----- nvinfo : EIATTR_KPARAM_INFO
	.align		4
.L_79:
        /*0048*/ 	.byte	0x04, 0x17
        /*004a*/ 	.short	(.L_81 - .L_80)
.L_80:
        /*004c*/ 	.word	0x00000000
        /*0050*/ 	.short	0x0001
        /*0052*/ 	.short	0x0008
        /*0054*/ 	.byte	0x00, 0xf5, 0x21, 0x00


	//----- nvinfo : EIATTR_KPARAM_INFO
	.align		4
.L_81:
        /*0058*/ 	.byte	0x04, 0x17
        /*005a*/ 	.short	(.L_83 - .L_82)
.L_82:
        /*005c*/ 	.word	0x00000000
        /*0060*/ 	.short	0x0000
        /*0062*/ 	.short	0x0000
        /*0064*/ 	.byte	0x00, 0xf5, 0x21, 0x00


	//----- nvinfo : EIATTR_SPARSE_MMA_MASK
	.align		4
.L_83:
        /*0068*/ 	.byte	0x03, 0x50
        /*006a*/ 	.short	0x0000


	//----- nvinfo : EIATTR_MAXREG_COUNT
	.align		4
        /*006c*/ 	.byte	0x03, 0x1b
        /*006e*/ 	.short	0x00ff


	//----- nvinfo : EIATTR_MERCURY_ISA_VERSION
	.align		4
        /*0070*/ 	.byte	0x03, 0x5f
        /*0072*/ 	.short	0x0101


	//----- nvinfo : EIATTR_VRC_CTA_INIT_COUNT
	.align		4
        /*0074*/ 	.byte	0x02, 0x4a
	.zero		1
	.zero		1


	//----- nvinfo : EIATTR_EXIT_INSTR_OFFSETS
	.align		4
        /*0078*/ 	.byte	0x04, 0x1c
        /*007a*/ 	.short	(.L_85 - .L_84)


	//   ....[0]....
.L_84:
        /*007c*/ 	.word	0x00000080


	//   ....[1]....
        /*0080*/ 	.word	0x00000410


	//----- nvinfo : EIATTR_CRS_STACK_SIZE
	.align		4
.L_85:
        /*0084*/ 	.byte	0x04, 0x1e
        /*0086*/ 	.short	(.L_87 - .L_86)
.L_86:
        /*0088*/ 	.word	0x00000000


	//----- nvinfo : EIATTR_CBANK_PARAM_SIZE
	.align		4
.L_87:
        /*008c*/ 	.byte	0x03, 0x19
        /*008e*/ 	.short	0x0028


	//----- nvinfo : EIATTR_PARAM_CBANK
	.align		4
        /*0090*/ 	.byte	0x04, 0x0a
        /*0092*/ 	.short	(.L_89 - .L_88)
	.align		4
.L_88:
        /*0094*/ 	.word	index@(.nv.constant0._Z25poly_mul_pointwise_kernelPjS_S_S_jj)
        /*0098*/ 	.short	0x0380
        /*009a*/ 	.short	0x0028


	//----- nvinfo : EIATTR_SW_WAR
	.align		4
.L_89:
        /*009c*/ 	.byte	0x04, 0x36
        /*009e*/ 	.short	(.L_91 - .L_90)
.L_90:
        /*00a0*/ 	.word	0x00000008
.L_91:


//--------------------- .nv.info._Z14untwist_kernelPjS_S_jj --------------------------
	.section	.nv.info._Z14untwist_kernelPjS_S_jj,"",@"SHT_CUDA_INFO"
	.sectionflags	@""
	.align	4


	//----- nvinfo : EIATTR_CUDA_API_VERSION
	.align		4
        /*0000*/ 	.byte	0x04, 0x37
        /*0002*/ 	.short	(.L_93 - .L_92)
.L_92:
        /*0004*/ 	.word	0x00000082


	//----- nvinfo : EIATTR_KPARAM_INFO
	.align		4
.L_93:
        /*0008*/ 	.byte	0x04, 0x17
        /*000a*/ 	.short	(.L_95 - .L_94)
.L_94:
        /*000c*/ 	.word	0x00000000
        /*0010*/ 	.short	0x0004
        /*0012*/ 	.short	0x001c
        /*0014*/ 	.byte	0x00, 0xf0, 0x11, 0x00


	//----- nvinfo : EIATTR_KPARAM_INFO
	.align		4
.L_95:
        /*0018*/ 	.byte	0x04, 0x17
        /*001a*/ 	.short	(.L_97 - .L_96)
.L_96:
        /*001c*/ 	.word	0x00000000
        /*0020*/ 	.short	0x0003
        /*0022*/ 	.short	0x0018
        /*0024*/ 	.byte	0x00, 0xf0, 0x11, 0x00


	//----- nvinfo : EIATTR_KPARAM_INFO
	.align		4
.L_97:
        /*0028*/ 	.byte	0x04, 0x17
        /*002a*/ 	.short	(.L_99 - .L_98)
.L_98:
        /*002c*/ 	.word	0x00000000
        /*0030*/ 	.short	0x0002
        /*0032*/ 	.short	0x0010
        /*0034*/ 	.byte	0x00, 0xf5, 0x21, 0x00


	//----- nvinfo : EIATTR_KPARAM_INFO
	.align		4
.L_99:
        /*0038*/ 	.byte	0x04, 0x17
        /*003a*/ 	.short	(.L_101 - .L_100)
.L_100:
        /*003c*/ 	.word	0x00000000
        /*0040*/ 	.short	0x0001
        /*0042*/ 	.short	0x0008
        /*0044*/ 	.byte	0x00, 0xf5, 0x21, 0x00


	//----- nvinfo : EIATTR_KPARAM_INFO
	.align		4
.L_101:
        /*0048*/ 	.byte	0x04, 0x17
        /*004a*/ 	.short	(.L_103 - .L_102)
.L_102:
        /*004c*/ 	.word	0x00000000
        /*0050*/ 	.short	0x0000
        /*0052*/ 	.short	0x0000
        /*0054*/ 	.byte	0x00, 0xf5, 0x21, 0x00


	//----- nvinfo : EIATTR_SPARSE_MMA_MASK
	.align		4
.L_103:
        /*0058*/ 	.byte	0x03, 0x50
        /*005a*/ 	.short	0x0000


	//----- nvinfo : EIATTR_MAXREG_COUNT
	.align		4
        /*005c*/ 	.byte	0x03, 0x1b
        /*005e*/ 	.short	0x00ff


	//----- nvinfo : EIATTR_MERCURY_ISA_VERSION
	.align		4
        /*0060*/ 	.byte	0x03, 0x5f
        /*0062*/ 	.short	0x0101


	//----- nvinfo : EIATTR_VRC_CTA_INIT_COUNT
	.align		4
        /*0064*/ 	.byte	0x02, 0x4a
	.zero		1
	.zero		1


	//----- nvinfo : EIATTR_EXIT_INSTR_OFFSETS
	.align		4
        /*0068*/ 	.byte	0x04, 0x1c
        /*006a*/ 	.short	(.L_105 - .L_104)


	//   ....[0]....
.L_104:
        /*006c*/ 	.word	0x00000080


	//   ....[1]....
        /*0070*/ 	.word	0x00000400


	//----- nvinfo : EIATTR_CRS_STACK_SIZE
	.align		4
.L_105:
        /*0074*/ 	.byte	0x04, 0x1e
        /*0076*/ 	.short	(.L_107 - .L_106)
.L_106:
        /*0078*/ 	.word	0x00000000


	//----- nvinfo : EIATTR_CBANK_PARAM_SIZE
	.align		4
.L_107:
        /*007c*/ 	.byte	0x03, 0x19
        /*007e*/ 	.short	0x0020


	//----- nvinfo : EIATTR_PARAM_CBANK
	.align		4
        /*0080*/ 	.byte	0x04, 0x0a
        /*0082*/ 	.short	(.L_109 - .L_108)
	.align		4
.L_108:
        /*0084*/ 	.word	index@(.nv.constant0._Z14untwist_kernelPjS_S_jj)
        /*0088*/ 	.short	0x0380
        /*008a*/ 	.short	0x0020


	//----- nvinfo : EIATTR_SW_WAR
	.align		4
.L_109:
        /*008c*/ 	.byte	0x04, 0x36
        /*008e*/ 	.short	(.L_111 - .L_110)
.L_110:
        /*0090*/ 	.word	0x00000008
.L_111:


//--------------------- .nv.info._Z12twist_kernelPjS_S_jj --------------------------
	.section	.nv.info._Z12twist_kernelPjS_S_jj,"",@"SHT_CUDA_INFO"
	.sectionflags	@""
	.align	4


	//----- nvinfo : EIATTR_CUDA_API_VERSION
	.align		4
        /*0000*/ 	.byte	0x04, 0x37
        /*0002*/ 	.short	(.L_113 - .L_112)
.L_112:
        /*0004*/ 	.word	0x00000082


	//----- nvinfo : EIATTR_KPARAM_INFO
	.align		4
.L_113:
        /*0008*/ 	.byte	0x04, 0x17
        /*000a*/ 	.short	(.L_115 - .L_114)
.L_114:
        /*000c*/ 	.word	0x00000000
        /*0010*/ 	.short	0x0004
        /*0012*/ 	.short	0x001c
        /*0014*/ 	.byte	0x00, 0xf0, 0x11, 0x00


	//----- nvinfo : EIATTR_KPARAM_INFO
	.align		4
.L_115:
        /*0018*/ 	.byte	0x04, 0x17
        /*001a*/ 	.short	(.L_117 - .L_116)
.L_116:
        /*001c*/ 	.word	0x00000000
        /*0020*/ 	.short	0x0003
        /*0022*/ 	.short	0x0018
        /*0024*/ 	.byte	0x00, 0xf0, 0x11, 0x00


	//----- nvinfo : EIATTR_KPARAM_INFO
	.align		4
.L_117:
        /*0028*/ 	.byte	0x04, 0x17
        /*002a*/ 	.short	(.L_119 - .L_118)
.L_118:
        /*002c*/ 	.word	0x00000000
        /*0030*/ 	.short	0x0002
        /*0032*/ 	.short	0x0010
        /*0034*/ 	.byte	0x00, 0xf5, 0x21, 0x00


	//----- nvinfo : EIATTR_KPARAM_INFO
	.align		4
.L_119:
        /*0038*/ 	.byte	0x04, 0x17
        /*003a*/ 	.short	(.L_121 - .L_120)
.L_120:
        /*003c*/ 	.word	0x00000000
        /*0040*/ 	.short	0x0001
        /*0042*/ 	.short	0x0008
        /*0044*/ 	.byte	0x00, 0xf5, 0x21, 0x00


	//----- nvinfo : EIATTR_KPARAM_INFO
	.align		4
.L_121:
        /*0048*/ 	.byte	0x04, 0x17
        /*004a*/ 	.short	(.L_123 - .L_122)
.L_122:
        /*004c*/ 	.word	0x00000000
        /*0050*/ 	.short	0x0000
        /*0052*/ 	.short	0x0000
        /*0054*/ 	.byte	0x00, 0xf5, 0x21, 0x00


	//----- nvinfo : EIATTR_SPARSE_MMA_MASK
	.align		4
.L_123:
        /*0058*/ 	.byte	0x03, 0x50
        /*005a*/ 	.short	0x0000


	//----- nvinfo : EIATTR_MAXREG_COUNT
	.align		4
        /*005c*/ 	.byte	0x03, 0x1b
        /*005e*/ 	.short	0x00ff


	//----- nvinfo : EIATTR_MERCURY_ISA_VERSION
	.align		4
        /*0060*/ 	.byte	0x03, 0x5f
        /*0062*/ 	.short	0x0101


	//----- nvinfo : EIATTR_VRC_CTA_INIT_COUNT
	.align		4
        /*0064*/ 	.byte	0x02, 0x4a
	.zero		1
	.zero		1


	//----- nvinfo : EIATTR_EXIT_INSTR_OFFSETS
	.align		4
        /*0068*/ 	.byte	0x04, 0x1c
        /*006a*/ 	.short	(.L_125 - .L_124)


	//   ....[0]....
.L_124:
        /*006c*/ 	.word	0x00000080


	//   ....[1]....
        /*0070*/ 	.word	0x00000400


	//----- nvinfo : EIATTR_CRS_STACK_SIZE
	.align		4
.L_125:
        /*0074*/ 	.byte	0x04, 0x1e
        /*0076*/ 	.short	(.L_127 - .L_126)
.L_126:
        /*0078*/ 	.word	0x00000000


	//----- nvinfo : EIATTR_CBANK_PARAM_SIZE
	.align		4
.L_127:
        /*007c*/ 	.byte	0x03, 0x19
        /*007e*/ 	.short	0x0020


	//----- nvinfo : EIATTR_PARAM_CBANK
	.align		4
        /*0080*/ 	.byte	0x04, 0x0a
        /*0082*/ 	.short	(.L_129 - .L_128)
	.align		4
.L_128:
        /*0084*/ 	.word	index@(.nv.constant0._Z12twist_kernelPjS_S_jj)
        /*0088*/ 	.short	0x0380
        /*008a*/ 	.short	0x0020


	//----- nvinfo : EIATTR_SW_WAR
	.align		4
.L_129:
        /*008c*/ 	.byte	0x04, 0x36
        /*008e*/ 	.short	(.L_131 - .L_130)
.L_130:
        /*0090*/ 	.word	0x00000008
.L_131:


//--------------------- .nv.info._Z21precompute_psi_kernelPjS_S_S_jj --------------------------
	.section	.nv.info._Z21precompute_psi_kernelPjS_S_S_jj,"",@"SHT_CUDA_INFO"
	.sectionflags	@""
	.align	4


	//----- nvinfo : EIATTR_CUDA_API_VERSION
	.align		4
        /*0000*/ 	.byte	0x04, 0x37
        /*0002*/ 	.short	(.L_133 - .L_132)
.L_132:
        /*0004*/ 	.word	0x00000082


	//----- nvinfo : EIATTR_KPARAM_INFO
	.align		4
.L_133:
        /*0008*/ 	.byte	0x04, 0x17
        /*000a*/ 	.short	(.L_135 - .L_134)
.L_134:
        /*000c*/ 	.word	0x00000000
        /*0010*/ 	.short	0x0005
        /*0012*/ 	.short	0x0024
        /*0014*/ 	.byte	0x00, 0xf0, 0x11, 0x00


	//----- nvinfo : EIATTR_KPARAM_INFO
	.align		4
.L_135:
        /*0018*/ 	.byte	0x04, 0x17
        /*001a*/ 	.short	(.L_137 - .L_136)
.L_136:
        /*001c*/ 	.word	0x00000000
        /*0020*/ 	.short	0x0004
        /*0022*/ 	.short	0x0020
        /*0024*/ 	.byte	0x00, 0xf0, 0x11, 0x00


	//----- nvinfo : EIATTR_KPARAM_INFO
	.align		4
.L_137:
        /*0028*/ 	.byte	0x04, 0x17
        /*002a*/ 	.short	(.L_139 - .L_138)
.L_138:
        /*002c*/ 	.word	0x00000000
        /*0030*/ 	.short	0x0003
        /*0032*/ 	.short	0x0018
        /*0034*/ 	.byte	0x00, 0xf5, 0x21, 0x00


	//----- nvinfo : EIATTR_KPARAM_INFO
	.align		4
.L_139:
        /*0038*/ 	.byte	0x04, 0x17
        /*003a*/ 	.short	(.L_141 - .L_140)
.L_140:
        /*003c*/ 	.word	0x00000000
        /*0040*/ 	.short	0x0002
        /*0042*/ 	.short	0x0010
        /*0044*/ 	.byte	0x00, 0xf5, 0x21, 0x00


	//----- nvinfo : EIATTR_KPARAM_INFO
	.align		4
.L_141:
        /*0048*/ 	.byte	0x04, 0x17
        /*004a*/ 	.short	(.L_143 - .L_142)
.L_142:
        /*004c*/ 	.word	0x00000000
        /*0050*/ 	.short	0x0001
        /*0052*/ 	.short	0x0008
        /*0054*/ 	.byte	0x00, 0xf5, 0x21, 0x00


	//----- nvinfo : EIATTR_KPARAM_INFO
	.align		4
.L_143:
        /*0058*/ 	.byte	0x04, 0x17
        /*005a*/ 	.short	(.L_145 - .L_144)
.L_144:
        /*005c*/ 	.word	0x00000000
        /*0060*/ 	.short	0x0000
        /*0062*/ 	.short	0x0000
        /*0064*/ 	.byte	0x00, 0xf5, 0x21, 0x00


	//----- nvinfo : EIATTR_SPARSE_MMA_MASK
	.align		4
.L_145:
        /*0068*/ 	.byte	0x03, 0x50
        /*006a*/ 	.short	0x0000


	//----- nvinfo : EIATTR_MAXREG_COUNT
	.align		4
        /*006c*/ 	.byte	0x03, 0x1b
        /*006e*/ 	.short	0x00ff


	//----- nvinfo : EIATTR_MERCURY_ISA_VERSION
	.align		4
        /*0070*/ 	.byte	0x03, 0x5f
        /*0072*/ 	.short	0x0101


	//----- nvinfo : EIATTR_VRC_CTA_INIT_COUNT
	.align		4
        /*0074*/ 	.byte	0x02, 0x4a
	.zero		1
	.zero		1


	//----- nvinfo : EIATTR_EXIT_INSTR_OFFSETS
	.align		4
        /*0078*/ 	.byte	0x04, 0x1c
        /*007a*/ 	.short	(.L_147 - .L_146)


	//   ....[0]....
.L_146:
        /*007c*/ 	.word	0x00000080


	//   ....[1]....
        /*0080*/ 	.word	0x00001630


	//----- nvinfo : EIATTR_CRS_STACK_SIZE
	.align		4
.L_147:
        /*0084*/ 	.byte	0x04, 0x1e
        /*0086*/ 	.short	(.L_149 - .L_148)
.L_148:
        /*0088*/ 	.word	0x00000000


	//----- nvinfo : EIATTR_CBANK_PARAM_SIZE
	.align		4
.L_149:
        /*008c*/ 	.byte	0x03, 0x19
        /*008e*/ 	.short	0x0028


	//----- nvinfo : EIATTR_PARAM_CBANK
	.align		4
        /*0090*/ 	.byte	0x04, 0x0a
        /*0092*/ 	.short	(.L_151 - .L_150)
	.align		4
.L_150:
        /*0094*/ 	.word	index@(.nv.constant0._Z21precompute_psi_kernelPjS_S_S_jj)
        /*0098*/ 	.short	0x0380
        /*009a*/ 	.short	0x0028


	//----- nvinfo : EIATTR_SW_WAR
	.align		4
.L_151:
        /*009c*/ 	.byte	0x04, 0x36
        /*009e*/ 	.short	(.L_153 - .L_152)
.L_152:
        /*00a0*/ 	.word	0x00000008
.L_153:


//--------------------- .nv.info._Z22ntt_stage_multi_kernelPjjS_S_jjj --------------------------
	.section	.nv.info._Z22ntt_stage_multi_kernelPjjS_S_jjj,"",@"SHT_CUDA_INFO"
	.sectionflags	@""
	.align	4


	//----- nvinfo : EIATTR_CUDA_API_VERSION
	.align		4
        /*0000*/ 	.byte	0x04, 0x37
        /*0002*/ 	.short	(.L_155 - .L_154)
.L_154:
        /*0004*/ 	.word	0x00000082


	//----- nvinfo : EIATTR_KPARAM_INFO
	.align		4
.L_155:
        /*0008*/ 	.byte	0x04, 0x17
        /*000a*/ 	.short	(.L_157 - .L_156)
.L_156:
        /*000c*/ 	.word	0x00000000
        /*0010*/ 	.short	0x0006
        /*0012*/ 	.short	0x0028
        /*0014*/ 	.byte	0x00, 0xf0, 0x11, 0x00


	//----- nvinfo : EIATTR_KPARAM_INFO
	.align		4
.L_157:
        /*0018*/ 	.byte	0x04, 0x17
        /*001a*/ 	.short	(.L_159 - .L_158)
.L_158:
        /*001c*/ 	.word	0x00000000
        /*0020*/ 	.short	0x0005
        /*0022*/ 	.short	0x0024
        /*0024*/ 	.byte	0x00, 0xf0, 0x11, 0x00


	//----- nvinfo : EIATTR_KPARAM_INFO
	.align		4
.L_159:
        /*0028*/ 	.byte	0x04, 0x17
        /*002a*/ 	.short	(.L_161 - .L_160)
.L_160:
        /*002c*/ 	.word	0x00000000
        /*0030*/ 	.short	0x0004
        /*0032*/ 	.short	0x0020
        /*0034*/ 	.byte	0x00, 0xf0, 0x11, 0x00


	//----- nvinfo : EIATTR_KPARAM_INFO
	.align		4
.L_161:
        /*0038*/ 	.byte	0x04, 0x17
        /*003a*/ 	.short	(.L_163 - .L_162)
.L_162:
        /*003c*/ 	.word	0x00000000
        /*0040*/ 	.short	0x0003
        /*0042*/ 	.short	0x0018
        /*0044*/ 	.byte	0x00, 0xf5, 0x21, 0x00


	//----- nvinfo : EIATTR_KPARAM_INFO
	.align		4
.L_163:
        /*0048*/ 	.byte	0x04, 0x17
        /*004a*/ 	.short	(.L_165 - .L_164)
.L_164:
        /*004c*/ 	.word	0x00000000
        /*0050*/ 	.short	0x0002
        /*0052*/ 	.short	0x0010
        /*0054*/ 	.byte	0x00, 0xf5, 0x21, 0x00


	//----- nvinfo : EIATTR_KPARAM_INFO
	.align		4
.L_165:
        /*0058*/ 	.byte	0x04, 0x17
        /*005a*/ 	.short	(.L_167 - .L_166)
.L_166:
        /*005c*/ 	.word	0x00000000
        /*0060*/ 	.short	0x0001
        /*0062*/ 	.short	0x0008
        /*0064*/ 	.byte	0x00, 0xf0, 0x11, 0x00


	//----- nvinfo : EIATTR_KPARAM_INFO
	.align		4
.L_167:
        /*0068*/ 	.byte	0x04, 0x17
        /*006a*/ 	.short	(.L_169 - .L_168)
.L_168:
        /*006c*/ 	.word	0x00000000
        /*0070*/ 	.short	0x0000
        /*0072*/ 	.short	0x0000
        /*0074*/ 	.byte	0x00, 0xf5, 0x21, 0x00


	//----- nvinfo : EIATTR_SPARSE_MMA_MASK
	.align		4
.L_169:
        /*0078*/ 	.byte	0x03, 0x50
        /*007a*/ 	.short	0x0000


	//----- nvinfo : EIATTR_MAXREG_COUNT
	.align		4
        /*007c*/ 	.byte	0x03, 0x1b
        /*007e*/ 	.short	0x00ff


	//----- nvinfo : EIATTR_MERCURY_ISA_VERSION
	.align		4
        /*0080*/ 	.byte	0x03, 0x5f
        /*0082*/ 	.short	0x0101


	//----- nvinfo : EIATTR_VRC_CTA_INIT_COUNT
	.align		4
        /*0084*/ 	.byte	0x02, 0x4a
	.zero		1
	.zero		1


	//----- nvinfo : EIATTR_EXIT_INSTR_OFFSETS
	.align		4
        /*0088*/ 	.byte	0x04, 0x1c
        /*008a*/ 	.short	(.L_171 - .L_170)


	//   ....[0]....
.L_170:
        /*008c*/ 	.word	0x000000a0


	//   ....[1]....
        /*0090*/ 	.word	0x00000ae0


	//----- nvinfo : EIATTR_CRS_STACK_SIZE
	.align		4
.L_171:
        /*0094*/ 	.byte	0x04, 0x1e
        /*0096*/ 	.short	(.L_173 - .L_172)
.L_172:
        /*0098*/ 	.word	0x00000000


	//----- nvinfo : EIATTR_CBANK_PARAM_SIZE
	.align		4
.L_173:
        /*009c*/ 	.byte	0x03, 0x19
        /*009e*/ 	.short	0x002c


	//----- nvinfo : EIATTR_PARAM_CBANK
	.align		4
        /*00a0*/ 	.byte	0x04, 0x0a
        /*00a2*/ 	.short	(.L_175 - .L_174)
	.align		4
.L_174:
        /*00a4*/ 	.word	index@(.nv.constant0._Z22ntt_stage_multi_kernelPjjS_S_jjj)
        /*00a8*/ 	.short	0x0380
        /*00aa*/ 	.short	0x002c


	//----- nvinfo : EIATTR_SW_WAR
	.align		4
.L_175:
        /*00ac*/ 	.byte	0x04, 0x36
        /*00ae*/ 	.short	(.L_177 - .L_176)
.L_176:
        /*00b0*/ 	.word	0x00000008
.L_177:


//--------------------- .nv.info._Z17N_inverses_kerneljPjjS_ --------------------------
	.section	.nv.info._Z17N_inverses_kerneljPjjS_,"",@"SHT_CUDA_INFO"
	.sectionflags	@""
	.align	4


	//----- nvinfo : EIATTR_CUDA_API_VERSION
	.align		4
        /*0000*/ 	.byte	0x04, 0x37
        /*0002*/ 	.short	(.L_179 - .L_178)
.L_178:
        /*0004*/ 	.word	0x00000082


	//----- nvinfo : EIATTR_KPARAM_INFO
	.align		4
.L_179:
        /*0008*/ 	.byte	0x04, 0x17
        /*000a*/ 	.short	(.L_181 - .L_180)
.L_180:
        /*000c*/ 	.word	0x00000000
        /*0010*/ 	.short	0x0003
        /*0012*/ 	.short	0x0018
        /*0014*/ 	.byte	0x00, 0xf5, 0x21, 0x00


	//----- nvinfo : EIATTR_KPARAM_INFO
	.align		4
.L_181:
        /*0018*/ 	.byte	0x04, 0x17
        /*001a*/ 	.short	(.L_183 - .L_182)
.L_182:
        /*001c*/ 	.word	0x00000000
        /*0020*/ 	.short	0x0002
        /*0022*/ 	.short	0x0010
        /*0024*/ 	.byte	0x00, 0xf0, 0x11, 0x00


	//----- nvinfo : EIATTR_KPARAM_INFO
	.align		4
.L_183:
        /*0028*/ 	.byte	0x04, 0x17
        /*002a*/ 	.short	(.L_185 - .L_184)
.L_184:
        /*002c*/ 	.word	0x00000000
        /*0030*/ 	.short	0x0001
        /*0032*/ 	.short	0x0008
        /*0034*/ 	.byte	0x00, 0xf5, 0x21, 0x00


	//----- nvinfo : EIATTR_KPARAM_INFO
	.align		4
.L_185:
        /*0038*/ 	.byte	0x04, 0x17
        /*003a*/ 	.short	(.L_187 - .L_186)
.L_186:
        /*003c*/ 	.word	0x00000000
        /*0040*/ 	.short	0x0000
        /*0042*/ 	.short	0x0000
        /*0044*/ 	.byte	0x00, 0xf0, 0x11, 0x00


	//----- nvinfo : EIATTR_SPARSE_MMA_MASK
	.align		4
.L_187:
        /*0048*/ 	.byte	0x03, 0x50
        /*004a*/ 	.short	0x0000


	//----- nvinfo : EIATTR_MAXREG_COUNT
	.align		4
        /*004c*/ 	.byte	0x03, 0x1b
        /*004e*/ 	.short	0x00ff


	//----- nvinfo : EIATTR_MERCURY_ISA_VERSION
	.align		4
        /*0050*/ 	.byte	0x03, 0x5f
        /*0052*/ 	.short	0x0101


	//----- nvinfo : EIATTR_VRC_CTA_INIT_COUNT
	.align		4
        /*0054*/ 	.byte	0x02, 0x4a
	.zero		1
	.zero		1


	//----- nvinfo : EIATTR_EXIT_INSTR_OFFSETS
	.align		4
        /*0058*/ 	.byte	0x04, 0x1c
        /*005a*/ 	.short	(.L_189 - .L_188)


	//   ....[0]....
.L_188:
        /*005c*/ 	.word	0x00000070


	//   ....[1]....
        /*0060*/ 	.word	0x000005d0


	//----- nvinfo : EIATTR_CRS_STACK_SIZE
	.align		4
.L_189:
        /*0064*/ 	.byte	0x04, 0x1e
        /*0066*/ 	.short	(.L_191 - .L_190)
.L_190:
        /*0068*/ 	.word	0x00000000


	//----- nvinfo : EIATTR_CBANK_PARAM_SIZE
	.align		4
.L_191:
        /*006c*/ 	.byte	0x03, 0x19
        /*006e*/ 	.short	0x0020


	//----- nvinfo : EIATTR_PARAM_CBANK
	.align		4
        /*0070*/ 	.byte	0x04, 0x0a
        /*0072*/ 	.short	(.L_193 - .L_192)
	.align		4
.L_192:
        /*0074*/ 	.word	index@(.nv.constant0._Z17N_inverses_kerneljPjjS_)
        /*0078*/ 	.short	0x0380
        /*007a*/ 	.short	0x0020


	//----- nvinfo : EIATTR_SW_WAR
	.align		4
.L_193:
        /*007c*/ 	.byte	0x04, 0x36
        /*007e*/ 	.short	(.L_195 - .L_194)
.L_194:
        /*0080*/ 	.word	0x00000008
.L_195:


//--------------------- .nv.info._Z18roots_unity_kernelPjS_S_jj --------------------------
	.section	.nv.info._Z18roots_unity_kernelPjS_S_jj,"",@"SHT_CUDA_INFO"
	.sectionflags	@""
	.align	4


	//----- nvinfo : EIATTR_CUDA_API_VERSION
	.align		4
        /*0000*/ 	.byte	0x04, 0x37
        /*0002*/ 	.short	(.L_197 - .L_196)
.L_196:
        /*0004*/ 	.word	0x00000082


	//----- nvinfo : EIATTR_KPARAM_INFO
	.align		4
.L_197:
        /*0008*/ 	.byte	0x04, 0x17
        /*000a*/ 	.short	(.L_199 - .L_198)
.L_198:
        /*000c*/ 	.word	0x00000000
        /*0010*/ 	.short	0x0004
        /*0012*/ 	.short	0x001c
        /*0014*/ 	.byte	0x00, 0xf0, 0x11, 0x00


	//----- nvinfo : EIATTR_KPARAM_INFO
	.align		4
.L_199:
        /*0018*/ 	.byte	0x04, 0x17
        /*001a*/ 	.short	(.L_201 - .L_200)
.L_200:
        /*001c*/ 	.word	0x00000000
        /*0020*/ 	.short	0x0003
        /*0022*/ 	.short	0x0018
        /*0024*/ 	.byte	0x00, 0xf0, 0x11, 0x00


	//----- nvinfo : EIATTR_KPARAM_INFO
	.align		4
.L_201:
        /*0028*/ 	.byte	0x04, 0x17
        /*002a*/ 	.short	(.L_203 - .L_202)
.L_202:
        /*002c*/ 	.word	0x00000000
        /*0030*/ 	.short	0x0002
        /*0032*/ 	.short	0x0010
        /*0034*/ 	.byte	0x00, 0xf5, 0x21, 0x00


	//----- nvinfo : EIATTR_KPARAM_INFO
	.align		4
.L_203:
        /*0038*/ 	.byte	0x04, 0x17
        /*003a*/ 	.short	(.L_205 - .L_204)
.L_204:
        /*003c*/ 	.word	0x00000000
        /*0040*/ 	.short	0x0001
        /*0042*/ 	.short	0x0008
        /*0044*/ 	.byte	0x00, 0xf5, 0x21, 0x00


	//----- nvinfo : EIATTR_KPARAM_INFO
	.align		4
.L_205:
        /*0048*/ 	.byte	0x04, 0x17
        /*004a*/ 	.short	(.L_207 - .L_206)
.L_206:
        /*004c*/ 	.word	0x00000000
        /*0050*/ 	.short	0x0000
        /*0052*/ 	.short	0x0000
        /*0054*/ 	.byte	0x00, 0xf5, 0x21, 0x00


	//----- nvinfo : EIATTR_SPARSE_MMA_MASK
	.align		4
.L_207:
        /*0058*/ 	.byte	0x03, 0x50
        /*005a*/ 	.short	0x0000


	//----- nvinfo : EIATTR_MAXREG_COUNT
	.align		4
        /*005c*/ 	.byte	0x03, 0x1b
        /*005e*/ 	.short	0x00ff


	//----- nvinfo : EIATTR_MERCURY_ISA_VERSION
	.align		4
        /*0060*/ 	.byte	0x03, 0x5f
        /*0062*/ 	.short	0x0101


	//----- nvinfo : EIATTR_VRC_CTA_INIT_COUNT
	.align		4
        /*0064*/ 	.byte	0x02, 0x4a
	.zero		1
	.zero		1


	//----- nvinfo : EIATTR_EXIT_INSTR_OFFSETS
	.align		4
        /*0068*/ 	.byte	0x04, 0x1c
        /*006a*/ 	.short	(.L_209 - .L_208)


	//   ....[0]....
.L_208:
        /*006c*/ 	.word	0x00000070


	//   ....[1]....
        /*0070*/ 	.word	0x00000710


	//----- nvinfo : EIATTR_CRS_STACK_SIZE
	.align		4
.L_209:
        /*0074*/ 	.byte	0x04, 0x1e
        /*0076*/ 	.short	(.L_211 - .L_210)
.L_210:
        /*0078*/ 	.word	0x00000000


	//----- nvinfo : EIATTR_CBANK_PARAM_SIZE
	.align		4
.L_211:
        /*007c*/ 	.byte	0x03, 0x19
        /*007e*/ 	.short	0x0020


	//----- nvinfo : EIATTR_PARAM_CBANK
	.align		4
        /*0080*/ 	.byte	0x04, 0x0a
        /*0082*/ 	.short	(.L_213 - .L_212)
	.align		4
.L_212:
        /*0084*/ 	.word	index@(.nv.constant0._Z18roots_unity_kernelPjS_S_jj)
        /*0088*/ 	.short	0x0380
        /*008a*/ 	.short	0x0020


	//----- nvinfo : EIATTR_SW_WAR
	.align		4
.L_213:
        /*008c*/ 	.byte	0x04, 0x36
        /*008e*/ 	.short	(.L_215 - .L_214)
.L_214:
        /*0090*/ 	.word	0x00000008
.L_215:


//--------------------- .nv.info._Z18scale_multi_kernelPjjS_S_j --------------------------
	.section	.nv.info._Z18scale_multi_kernelPjjS_S_j,"",@"SHT_CUDA_INFO"
	.sectionflags	@""
	.align	4


	//----- nvinfo : EIATTR_CUDA_API_VERSION
	.align		4
        /*0000*/ 	.byte	0x04, 0x37
        /*0002*/ 	.short	(.L_217 - .L_216)
.L_216:
        /*0004*/ 	.word	0x00000082


	//----- nvinfo : EIATTR_KPARAM_INFO
	.align		4
.L_217:
        /*0008*/ 	.byte	0x04, 0x17
        /*000a*/ 	.short	(.L_219 - .L_218)
.L_218:
        /*000c*/ 	.word	0x00000000
        /*0010*/ 	.short	0x0004
        /*0012*/ 	.short	0x0020
        /*0014*/ 	.byte	0x00, 0xf0, 0x11, 0x00


	//----- nvinfo : EIATTR_KPARAM_INFO
	.align		4
.L_219:
        /*0018*/ 	.byte	0x04, 0x17
        /*001a*/ 	.short	(.L_221 - .L_220)
.L_220:
        /*001c*/ 	.word	0x00000000
        /*0020*/ 	.short	0x0003
        /*0022*/ 	.short	0x0018
        /*0024*/ 	.byte	0x00, 0xf5, 0x21, 0x00


	//----- nvinfo : EIATTR_KPARAM_INFO
	.align		4
.L_221:
        /*0028*/ 	.byte	0x04, 0x17
        /*002a*/ 	.short	(.L_223 - .L_222)
.L_222:
        /*002c*/ 	.word	0x00000000
        /*0030*/ 	.short	0x0002
        /*0032*/ 	.short	0x0010
        /*0034*/ 	.byte	0x00, 0xf5, 0x21, 0x00


	//----- nvinfo : EIATTR_KPARAM_INFO
	.align		4
.L_223:
        /*0038*/ 	.byte	0x04, 0x17
        /*003a*/ 	.short	(.L_225 - .L_224)
.L_224:
        /*003c*/ 	.word	0x00000000
        /*0040*/ 	.short	0x0001
        /*0042*/ 	.short	0x0008
        /*0044*/ 	.byte	0x00, 0xf0, 0x11, 0x00


	//----- nvinfo : EIATTR_KPARAM_INFO
	.align		4
.L_225:
        /*0048*/ 	.byte	0x04, 0x17
        /*004a*/ 	.short	(.L_227 - .L_226)
.L_226:
        /*004c*/ 	.word	0x00000000
        /*0050*/ 	.short	0x0000
        /*0052*/ 	.short	0x0000
        /*0054*/ 	.byte	0x00, 0xf5, 0x21, 0x00


	//----- nvinfo : EIATTR_SPARSE_MMA_MASK
	.align		4
.L_227:
        /*0058*/ 	.byte	0x03, 0x50
        /*005a*/ 	.short	0x0000


	//----- nvinfo : EIATTR_MAXREG_COUNT
	.align		4
        /*005c*/ 	.byte	0x03, 0x1b
        /*005e*/ 	.short	0x00ff


	//----- nvinfo : EIATTR_MERCURY_ISA_VERSION
	.align		4
        /*0060*/ 	.byte	0x03, 0x5f
        /*0062*/ 	.short	0x0101


	//----- nvinfo : EIATTR_VRC_CTA_INIT_COUNT
	.align		4
        /*0064*/ 	.byte	0x02, 0x4a
	.zero		1
	.zero		1


	//----- nvinfo : EIATTR_EXIT_INSTR_OFFSETS
	.align		4
        /*0068*/ 	.byte	0x04, 0x1c
        /*006a*/ 	.short	(.L_229 - .L_228)


	//   ....[0]....
.L_228:
        /*006c*/ 	.word	0x00000090


	//   ....[1]....
        /*0070*/ 	.word	0x00000410


	//----- nvinfo : EIATTR_CRS_STACK_SIZE
	.align		4
.L_229:
        /*0074*/ 	.byte	0x04, 0x1e
        /*0076*/ 	.short	(.L_231 - .L_230)
.L_230:
        /*0078*/ 	.word	0x00000000


	//----- nvinfo : EIATTR_CBANK_PARAM_SIZE
	.align		4
.L_231:
        /*007c*/ 	.byte	0x03, 0x19
        /*007e*/ 	.short	0x0024


	//----- nvinfo : EIATTR_PARAM_CBANK
	.align		4
        /*0080*/ 	.byte	0x04, 0x0a
        /*0082*/ 	.short	(.L_233 - .L_232)
	.align		4
.L_232:
        /*0084*/ 	.word	index@(.nv.constant0._Z18scale_multi_kernelPjjS_S_j)
        /*0088*/ 	.short	0x0380
        /*008a*/ 	.short	0x0024


	//----- nvinfo : EIATTR_SW_WAR
	.align		4
.L_233:
        /*008c*/ 	.byte	0x04, 0x36
        /*008e*/ 	.short	(.L_235 - .L_234)
.L_234:
        /*0090*/ 	.word	0x00000008
.L_235:


//--------------------- .nv.info._Z24bit_reverse_multi_kernelPKjPjijj --------------------------
	.section	.nv.info._Z24bit_reverse_multi_kernelPKjPjijj,"",@"SHT_CUDA_INFO"
	.sectionflags	@""
	.align	4


	//----- nvinfo : EIATTR_CUDA_API_VERSION
	.align		4
        /*0000*/ 	.byte	0x04, 0x37
        /*0002*/ 	.short	(.L_237 - .L_236)
.L_236:
        /*0004*/ 	.word	0x00000082


	//----- nvinfo : EIATTR_KPARAM_INFO
	.align		4
.L_237:
        /*0008*/ 	.byte	0x04, 0x17
        /*000a*/ 	.short	(.L_239 - .L_238)
.L_238:
        /*000c*/ 	.word	0x00000000
        /*0010*/ 	.short	0x0004
        /*0012*/ 	.short	0x0018
        /*0014*/ 	.byte	0x00, 0xf0, 0x11, 0x00


	//----- nvinfo : EIATTR_KPARAM_INFO
	.align		4
.L_239:
        /*0018*/ 	.byte	0x04, 0x17
        /*001a*/ 	.short	(.L_241 - .L_240)
.L_240:
        /*001c*/ 	.word	0x00000000
        /*0020*/ 	.short	0x0003
        /*0022*/ 	.short	0x0014
        /*0024*/ 	.byte	0x00, 0xf0, 0x11, 0x00


	//----- nvinfo : EIATTR_KPARAM_INFO
	.align		4
.L_241:
        /*0028*/ 	.byte	0x04, 0x17
        /*002a*/ 	.short	(.L_243 - .L_242)
.L_242:
        /*002c*/ 	.word	0x00000000
        /*0030*/ 	.short	0x0002
        /*0032*/ 	.short	0x0010
        /*0034*/ 	.byte	0x00, 0xf0, 0x11, 0x00


	//----- nvinfo : EIATTR_KPARAM_INFO
	.align		4
.L_243:
        /*0038*/ 	.byte	0x04, 0x17
        /*003a*/ 	.short	(.L_245 - .L_244)
.L_244:
        /*003c*/ 	.word	0x00000000
        /*0040*/ 	.short	0x0001
        /*0042*/ 	.short	0x0008
        /*0044*/ 	.byte	0x00, 0xf5, 0x21, 0x00


	//----- nvinfo : EIATTR_KPARAM_INFO
	.align		4
.L_245:
        /*0048*/ 	.byte	0x04, 0x17
        /*004a*/ 	.short	(.L_247 - .L_246)
.L_246:
        /*004c*/ 	.word	0x00000000
        /*0050*/ 	.short	0x0000
        /*0052*/ 	.short	0x0000
        /*0054*/ 	.byte	0x00, 0xf5, 0x21, 0x00


	//----- nvinfo : EIATTR_SPARSE_MMA_MASK
	.align		4
.L_247:
        /*0058*/ 	.byte	0x03, 0x50
        /*005a*/ 	.short	0x0000


	//----- nvinfo : EIATTR_MAXREG_COUNT
	.align		4
        /*005c*/ 	.byte	0x03, 0x1b
        /*005e*/ 	.short	0x00ff


	//----- nvinfo : EIATTR_MERCURY_ISA_VERSION
	.align		4
        /*0060*/ 	.byte	0x03, 0x5f
        /*0062*/ 	.short	0x0101


	//----- nvinfo : EIATTR_VRC_CTA_INIT_COUNT
	.align		4
        /*0064*/ 	.byte	0x02, 0x4a
	.zero		1
	.zero		1


	//----- nvinfo : EIATTR_EXIT_INSTR_OFFSETS
	.align		4
        /*0068*/ 	.byte	0x04, 0x1c
        /*006a*/ 	.short	(.L_249 - .L_248)


	//   ....[0]....
.L_248:
        /*006c*/ 	.word	0x00000090


	//   ....[1]....
        /*0070*/ 	.word	0x00000270


	//----- nvinfo : EIATTR_CBANK_PARAM_SIZE
	.align		4
.L_249:
        /*0074*/ 	.byte	0x03, 0x19
        /*0076*/ 	.short	0x001c


	//----- nvinfo : EIATTR_PARAM_CBANK
	.align		4
        /*0078*/ 	.byte	0x04, 0x0a
        /*007a*/ 	.short	(.L_251 - .L_250)
	.align		4
.L_250:
        /*007c*/ 	.word	index@(.nv.constant0._Z24bit_reverse_multi_kernelPKjPjijj)
        /*0080*/ 	.short	0x0380
        /*0082*/ 	.short	0x001c


	//----- nvinfo : EIATTR_SW_WAR
	.align		4
.L_251:
        /*0084*/ 	.byte	0x04, 0x36
        /*0086*/ 	.short	(.L_253 - .L_252)
.L_252:
        /*0088*/ 	.word	0x00000008
.L_253:


//--------------------- .nv.callgraph             --------------------------
	.section	.nv.callgraph,"",@"SHT_CUDA_CALLGRAPH"
	.align	4
	.sectionentsize	8
	.align		4
        /*0000*/ 	.word	0x00000000
	.align		4
        /*0004*/ 	.word	0xffffffff
	.align		4
        /*0008*/ 	.word	0x00000000
	.align		4
        /*000c*/ 	.word	0xfffffffe
	.align		4
        /*0010*/ 	.word	0x00000000
	.align		4
        /*0014*/ 	.word	0xfffffffd
	.align		4
        /*0018*/ 	.word	0x00000000
	.align		4
        /*001c*/ 	.word	0xfffffffc


//--------------------- .text._Z25poly_mul_pointwise_kernelPjS_S_S_jj --------------------------
	.section	.text._Z25poly_mul_pointwise_kernelPjS_S_S_jj,"ax",@progbits
	.align	128
        .global         _Z25poly_mul_pointwise_kernelPjS_S_S_jj
        .type           _Z25poly_mul_pointwise_kernelPjS_S_S_jj,@function
        .size           _Z25poly_mul_pointwise_kernelPjS_S_S_jj,(.L_x_100 - _Z25poly_mul_pointwise_kernelPjS_S_S_jj)
        .other          _Z25poly_mul_pointwise_kernelPjS_S_S_jj,@"STO_CUDA_ENTRY STV_DEFAULT"
_Z25poly_mul_pointwise_kernelPjS_S_S_jj:
.text._Z25poly_mul_pointwise_kernelPjS_S_S_jj:
[----:B------:R-:W-:Y:S01]  /*0000*/  LDC R1, c[0x0][0x37c] ;  /* 0x0000df00ff017b82 */ /* 0x000fe20000000800 */
[----:B------:R-:W0:Y:S07]  /*0010*/  S2R R3, SR_TID.X ;  /* 0x0000000000037919 */ /* 0x000e2e0000002100 */
[----:B------:R-:W0:Y:S01]  /*0020*/  S2UR UR5, SR_CTAID.X ;  /* 0x00000000000579c3 */ /* 0x000e220000002500 */
[----:B------:R-:W1:Y:S07]  /*0030*/  LDCU.64 UR6, c[0x0][0x3a0] ;  /* 0x00007400ff0677ac */ /* 0x000e6e0008000a00 */
[----:B------:R-:W0:Y:S01]  /*0040*/  LDC R0, c[0x0][0x360] ;  /* 0x0000d800ff007b82 */ /* 0x000e220000000800 */
[----:B-1----:R-:W-:Y:S01]  /*0050*/  UIMAD UR4, UR7, UR6, URZ ;  /* 0x00000006070472a4 */ /* 0x002fe2000f8e02ff */
[----:B0-----:R-:W-:-:S05]  /*0060*/  IMAD R0, R0, UR5, R3 ;  /* 0x0000000500007c24 */ /* 0x001fca000f8e0203 */
[----:B------:R-:W-:-:S13]  /*0070*/  ISETP.GE.U32.AND P0, PT, R0, UR4, PT ;  /* 0x0000000400007c0c */ /* 0x000fda000bf06070 */
[----:B------:R-:W-:Y:S05]  /*0080*/  @P0 EXIT ;  /* 0x000000000000094d */ /* 0x000fea0003800000 */
[----:B------:R-:W0:Y:S01]  /*0090*/  I2F.U32.RP R4, UR6 ;  /* 0x0000000600047d06 */ /* 0x000e220008209000 */
[----:B------:R-:W1:Y:S01]  /*00a0*/  LDC.64 R8, c[0x0][0x388] ;  /* 0x0000e200ff087b82 */ /* 0x000e620000000a00 */
[----:B------:R-:W2:Y:S01]  /*00b0*/  LDCU.64 UR4, c[0x0][0x358] ;  /* 0x00006b00ff0477ac */ /* 0x000ea20008000a00 */
[----:B------:R-:W-:-:S06]  /*00c0*/  ISETP.NE.U32.AND P2, PT, RZ, UR6, PT ;  /* 0x00000006ff007c0c */ /* 0x000fcc000bf45070 */
[----:B------:R-:W3:Y:S01]  /*00d0*/  LDC.64 R6, c[0x0][0x380] ;  /* 0x0000e000ff067b82 */ /* 0x000ee20000000a00 */
[----:B0-----:R-:W0:Y:S01]  /*00e0*/  MUFU.RCP R4, R4 ;  /* 0x0000000400047308 */ /* 0x001e220000001000 */
[----:B-1----:R-:W-:-:S06]  /*00f0*/  IMAD.WIDE.U32 R8, R0, 0x4, R8 ;  /* 0x0000000400087825 */ /* 0x002fcc00078e0008 */
[----:B--2---:R-:W2:Y:S01]  /*0100*/  LDG.E R9, desc[UR4][R8.64] ;  /* 0x0000000408097981 */ /* 0x004ea2000c1e1900 */
[----:B0-----:R-:W-:Y:S01]  /*0110*/  IADD3 R2, PT, PT, R4, 0xffffffe, RZ ;  /* 0x0ffffffe04027810 */ /* 0x001fe20007ffe0ff */
[----:B---3--:R-:W-:-:S03]  /*0120*/  IMAD.WIDE.U32 R6, R0, 0x4, R6 ;  /* 0x0000000400067825 */ /* 0x008fc600078e0006 */
[----:B------:R0:W1:Y:S02]  /*0130*/  F2I.FTZ.U32.TRUNC.NTZ R3, R2 ;  /* 0x0000000200037305 */ /* 0x000064000021f000 */
[----:B0-----:R-:W-:Y:S02]  /*0140*/  HFMA2 R2, -RZ, RZ, 0, 0 ;  /* 0x00000000ff027431 */ /* 0x001fe400000001ff */
[----:B-1----:R-:W-:-:S04]  /*0150*/  IMAD.MOV R5, RZ, RZ, -R3 ;  /* 0x000000ffff057224 */ /* 0x002fc800078e0a03 */
[----:B------:R-:W-:-:S04]  /*0160*/  IMAD R5, R5, UR6, RZ ;  /* 0x0000000605057c24 */ /* 0x000fc8000f8e02ff */
[----:B------:R-:W-:Y:S02]  /*0170*/  IMAD.HI.U32 R3, R3, R5, R2 ;  /* 0x0000000503037227 */ /* 0x000fe400078e0002 */
[----:B------:R-:W2:Y:S04]  /*0180*/  LDG.E R2, desc[UR4][R6.64] ;  /* 0x0000000406027981 */ /* 0x000ea8000c1e1900 */
[----:B------:R-:W-:-:S04]  /*0190*/  IMAD.HI.U32 R3, R3, R0, RZ ;  /* 0x0000000003037227 */ /* 0x000fc800078e00ff */
[----:B------:R-:W-:-:S04]  /*01a0*/  IMAD.MOV R5, RZ, RZ, -R3 ;  /* 0x000000ffff057224 */ /* 0x000fc800078e0a03 */
[----:B------:R-:W-:Y:S02]  /*01b0*/  IMAD R10, R5, UR6, R0 ;  /* 0x00000006050a7c24 */ /* 0x000fe4000f8e0200 */
[----:B------:R-:W0:Y:S03]  /*01c0*/  LDC.64 R4, c[0x0][0x398] ;  /* 0x0000e600ff047b82 */ /* 0x000e260000000a00 */
[----:B------:R-:W-:-:S13]  /*01d0*/  ISETP.GE.U32.AND P0, PT, R10, UR6, PT ;  /* 0x000000060a007c0c */ /* 0x000fda000bf06070 */
[----:B------:R-:W-:-:S04]  /*01e0*/  @P0 IADD3 R10, PT, PT, R10, -UR6, RZ ;  /* 0x800000060a0a0c10 */ /* 0x000fc8000fffe0ff */
[----:B------:R-:W-:Y:S01]  /*01f0*/  ISETP.GE.U32.AND P1, PT, R10, UR6, PT ;  /* 0x000000060a007c0c */ /* 0x000fe2000bf26070 */
[----:B------:R-:W-:-:S12]  /*0200*/  @P0 VIADD R3, R3, 0x1 ;  /* 0x0000000103030836 */ /* 0x000fd80000000000 */
[----:B------:R-:W-:Y:S02]  /*0210*/  @P1 IADD3 R3, PT, PT, R3, 0x1, RZ ;  /* 0x0000000103031810 */ /* 0x000fe40007ffe0ff */
[----:B------:R-:W-:-:S05]  /*0220*/  @!P2 LOP3.LUT R3, RZ, UR6, RZ, 0x33, !PT ;  /* 0x00000006ff03ac12 */ /* 0x000fca000f8e33ff */
[----:B0-----:R-:W-:-:S06]  /*0230*/  IMAD.WIDE.U32 R4, R3, 0x4, R4 ;  /* 0x0000000403047825 */ /* 0x001fcc00078e0004 */
[----:B------:R0:W5:Y:S01]  /*0240*/  LDG.E R4, desc[UR4][R4.64] ;  /* 0x0000000404047981 */ /* 0x000162000c1e1900 */
[----:B------:R-:W-:Y:S01]  /*0250*/  BSSY.RECONVERGENT B0, `(.L_x_0) ;  /* 0x0000018000007945 */ /* 0x000fe20003800200 */
[----:B--2---:R-:W-:-:S05]  /*0260*/  IMAD.WIDE.U32 R2, R9, R2, RZ ;  /* 0x0000000209027225 */ /* 0x004fca00078e00ff */
[----:B------:R-:W-:-:S13]  /*0270*/  ISETP.NE.U32.AND P0, PT, R3, RZ, PT ;  /* 0x000000ff0300720c */ /* 0x000fda0003f05070 */
[----:B0-----:R-:W-:Y:S05]  /*0280*/  @P0 BRA `(.L_x_1) ;  /* 0x0000000000480947 */ /* 0x001fea0003800000 */
[----:B-----5:R-:W0:Y:S01]  /*0290*/  I2F.U32.RP R3, R4 ;  /* 0x0000000400037306 */ /* 0x020e220000209000 */
[----:B------:R-:W-:Y:S02]  /*02a0*/  IADD3 R5, PT, PT, RZ, -R4, RZ ;  /* 0x80000004ff057210 */ /* 0x000fe40007ffe0ff */
[----:B------:R-:W-:-:S05]  /*02b0*/  ISETP.NE.U32.AND P1, PT, R4, RZ, PT ;  /* 0x000000ff0400720c */ /* 0x000fca0003f25070 */
[----:B0-----:R-:W0:Y:S02]  /*02c0*/  MUFU.RCP R3, R3 ;  /* 0x0000000300037308 */ /* 0x001e240000001000 */
[----:B0-----:R-:W-:-:S06]  /*02d0*/  VIADD R6, R3, 0xffffffe ;  /* 0x0ffffffe03067836 */ /* 0x001fcc0000000000 */
[----:B------:R0:W1:Y:S02]  /*02e0*/  F2I.FTZ.U32.TRUNC.NTZ R7, R6 ;  /* 0x0000000600077305 */ /* 0x000064000021f000 */
[----:B0-----:R-:W-:Y:S02]  /*02f0*/  IMAD.MOV.U32 R6, RZ, RZ, RZ ;  /* 0x000000ffff067224 */ /* 0x001fe400078e00ff */
[----:B-1----:R-:W-:-:S04]  /*0300*/  IMAD R5, R5, R7, RZ ;  /* 0x0000000705057224 */ /* 0x002fc800078e02ff */
[----:B------:R-:W-:-:S06]  /*0310*/  IMAD.HI.U32 R7, R7, R5, R6 ;  /* 0x0000000507077227 */ /* 0x000fcc00078e0006 */
[----:B------:R-:W-:-:S05]  /*0320*/  IMAD.HI.U32 R7, R7, R2, RZ ;  /* 0x0000000207077227 */ /* 0x000fca00078e00ff */
[----:B------:R-:W-:-:S05]  /*0330*/  IADD3 R7, PT, PT, -R7, RZ, RZ ;  /* 0x000000ff07077210 */ /* 0x000fca0007ffe1ff */
[----:B------:R-:W-:-:S05]  /*0340*/  IMAD R5, R4, R7, R2 ;  /* 0x0000000704057224 */ /* 0x000fca00078e0202 */
[----:B------:R-:W-:-:S13]  /*0350*/  ISETP.GE.U32.AND P0, PT, R5, R4, PT ;  /* 0x000000040500720c */ /* 0x000fda0003f06070 */
[----:B------:R-:W-:-:S05]  /*0360*/  @P0 IMAD.IADD R5, R5, 0x1, -R4 ;  /* 0x0000000105050824 */ /* 0x000fca00078e0a04 */
[----:B------:R-:W-:-:S13]  /*0370*/  ISETP.GE.U32.AND P0, PT, R5, R4, PT ;  /* 0x000000040500720c */ /* 0x000fda0003f06070 */
[----:B------:R-:W-:Y:S02]  /*0380*/  @P0 IADD3 R5, PT, PT, -R4, R5, RZ ;  /* 0x0000000504050210 */ /* 0x000fe40007ffe1ff */
[----:B------:R-:W-:Y:S01]  /*0390*/  @!P1 LOP3.LUT R5, RZ, R4, RZ, 0x33, !PT ;  /* 0x00000004ff059212 */ /* 0x000fe200078e33ff */
[----:B------:R-:W-:Y:S06]  /*03a0*/  BRA `(.L_x_2) ;  /* 0x0000000000087947 */ /* 0x000fec0003800000 */
.L_x_1:
[----:B------:R-:W-:-:S07]  /*03b0*/  MOV R6, 0x3d0 ;  /* 0x000003d000067802 */ /* 0x000fce0000000f00 */
[----:B-----5:R-:W-:Y:S05]  /*03c0*/  CALL.REL.NOINC `($__internal_0_$__cuda_sm20_rem_u64) ;  /* 0x0000000000147944 */ /* 0x020fea0003c00000 */
.L_x_2:
[----:B------:R-:W-:Y:S05]  /*03d0*/  BSYNC.RECONVERGENT B0 ;  /* 0x0000000000007941 */ /* 0x000fea0003800200 */
.L_x_0:
[----:B------:R-:W0:Y:S02]  /*03e0*/  LDC.64 R2, c[0x0][0x390] ;  /* 0x0000e400ff027b82 */ /* 0x000e240000000a00 */
[----:B0-----:R-:W-:-:S05]  /*03f0*/  IMAD.WIDE.U32 R2, R0, 0x4, R2 ;  /* 0x0000000400027825 */ /* 0x001fca00078e0002 */
[----:B------:R-:W-:Y:S01]  /*0400*/  STG.E desc[UR4][R2.64], R5 ;  /* 0x0000000502007986 */ /* 0x000fe2000c101904 */
[----:B------:R-:W-:Y:S05]  /*0410*/  EXIT ;  /* 0x000000000000794d */ /* 0x000fea0003800000 */
        .weak           $__internal_0_$__cuda_sm20_rem_u64
        .type           $__internal_0_$__cuda_sm20_rem_u64,@function
        .size           $__internal_0_$__cuda_sm20_rem_u64,(.L_x_100 - $__internal_0_$__cuda_sm20_rem_u64)
$__internal_0_$__cuda_sm20_rem_u64:
[----:B------:R-:W-:-:S06]  /*0420*/  IMAD.MOV.U32 R5, RZ, RZ, RZ ;  /* 0x000000ffff057224 */ /* 0x000fcc00078e00ff */
[----:B------:R-:W0:Y:S08]  /*0430*/  I2F.U64.RP R5, R4 ;  /* 0x0000000400057312 */ /* 0x000e300000309000 */
[----:B0-----:R-:W0:Y:S02]  /*0440*/  MUFU.RCP R7, R5 ;  /* 0x0000000500077308 */ /* 0x001e240000001000 */
[----:B0-----:R-:W-:-:S06]  /*0450*/  IADD3 R7, PT, PT, R7, 0x1ffffffe, RZ ;  /* 0x1ffffffe07077810 */ /* 0x001fcc0007ffe0ff */
[----:B------:R-:W0:Y:S02]  /*0460*/  F2I.U64.TRUNC R8, R7 ;  /* 0x0000000700087311 */ /* 0x000e24000020d800 */
[----:B0-----:R-:W-:-:S04]  /*0470*/  IMAD.WIDE.U32 R10, R8, R4, RZ ;  /* 0x00000004080a7225 */ /* 0x001fc800078e00ff */
[----:B------:R-:W-:Y:S01]  /*0480*/  IMAD R11, R9, R4, R11 ;  /* 0x00000004090b7224 */ /* 0x000fe200078e020b */
[----:B------:R-:W-:-:S05]  /*0490*/  IADD3 R13, P0, PT, RZ, -R10, RZ ;  /* 0x8000000aff0d7210 */ /* 0x000fca0007f1e0ff */
[----:B------:R-:W-:-:S04]  /*04a0*/  IMAD.HI.U32 R10, R8, R13, RZ ;  /* 0x0000000d080a7227 */ /* 0x000fc800078e00ff */
[----:B------:R-:W-:Y:S01]  /*04b0*/  IMAD.X R15, RZ, RZ, ~R11, P0 ;  /* 0x000000ffff0f7224 */ /* 0x000fe200000e0e0b */
[----:B------:R-:W-:-:S03]  /*04c0*/  MOV R11, R8 ;  /* 0x00000008000b7202 */ /* 0x000fc60000000f00 */
[-C--:B------:R-:W-:Y:S02]  /*04d0*/  IMAD R17, R9, R15.reuse, RZ ;  /* 0x0000000f09117224 */ /* 0x080fe400078e02ff */
[----:B------:R-:W-:-:S04]  /*04e0*/  IMAD.WIDE.U32 R10, P0, R8, R15, R10 ;  /* 0x0000000f080a7225 */ /* 0x000fc8000780000a */
[----:B------:R-:W-:-:S04]  /*04f0*/  IMAD.HI.U32 R5, R9, R15, RZ ;  /* 0x0000000f09057227 */ /* 0x000fc800078e00ff */
[----:B------:R-:W-:-:S04]  /*0500*/  IMAD.HI.U32 R10, P1, R9, R13, R10 ;  /* 0x0000000d090a7227 */ /* 0x000fc8000782000a */
[----:B------:R-:W-:Y:S01]  /*0510*/  IMAD.X R5, R5, 0x1, R9, P0 ;  /* 0x0000000105057824 */ /* 0x000fe200000e0609 */
[----:B------:R-:W-:-:S04]  /*0520*/  IADD3 R11, P2, PT, R17, R10, RZ ;  /* 0x0000000a110b7210 */ /* 0x000fc80007f5e0ff */
[----:B------:R-:W-:Y:S01]  /*0530*/  IADD3.X R5, PT, PT, RZ, RZ, R5, P2, P1 ;  /* 0x000000ffff057210 */ /* 0x000fe200017e2405 */
[----:B------:R-:W-:-:S03]  /*0540*/  IMAD.WIDE.U32 R8, R11, R4, RZ ;  /* 0x000000040b087225 */ /* 0x000fc600078e00ff */
[----:B------:R-:W-:Y:S01]  /*0550*/  IADD3 R7, P0, PT, RZ, -R8, RZ ;  /* 0x80000008ff077210 */ /* 0x000fe20007f1e0ff */
[----:B------:R-:W-:Y:S02]  /*0560*/  IMAD R8, R5, R4, R9 ;  /* 0x0000000405087224 */ /* 0x000fe400078e0209 */
[----:B------:R-:W-:Y:S02]  /*0570*/  IMAD.MOV.U32 R9, RZ, RZ, RZ ;  /* 0x000000ffff097224 */ /* 0x000fe400078e00ff */
[----:B------:R-:W-:Y:S01]  /*0580*/  IMAD.HI.U32 R10, R11, R7, RZ ;  /* 0x000000070b0a7227 */ /* 0x000fe200078e00ff */
[----:B------:R-:W-:-:S05]  /*0590*/  IADD3.X R8, PT, PT, RZ, ~R8, RZ, P0, !PT ;  /* 0x80000008ff087210 */ /* 0x000fca00007fe4ff */
[----:B------:R-:W-:-:S04]  /*05a0*/  IMAD.WIDE.U32 R10, P0, R11, R8, R10 ;  /* 0x000000080b0a7225 */ /* 0x000fc8000780000a */
[C---:B------:R-:W-:Y:S02]  /*05b0*/  IMAD R12, R5.reuse, R8, RZ ;  /* 0x00000008050c7224 */ /* 0x040fe400078e02ff */
[----:B------:R-:W-:-:S04]  /*05c0*/  IMAD.HI.U32 R7, P1, R5, R7, R10 ;  /* 0x0000000705077227 */ /* 0x000fc8000782000a */
[----:B------:R-:W-:Y:S01]  /*05d0*/  IMAD.HI.U32 R8, R5, R8, RZ ;  /* 0x0000000805087227 */ /* 0x000fe200078e00ff */
[----:B------:R-:W-:-:S04]  /*05e0*/  IADD3 R7, P2, PT, R12, R7, RZ ;  /* 0x000000070c077210 */ /* 0x000fc80007f5e0ff */
[----:B------:R-:W-:Y:S01]  /*05f0*/  IADD3.X R5, PT, PT, R8, R5, RZ, P0, !PT ;  /* 0x0000000508057210 */ /* 0x000fe200007fe4ff */
[----:B------:R-:W-:-:S03]  /*0600*/  IMAD.HI.U32 R8, R7, R2, RZ ;  /* 0x0000000207087227 */ /* 0x000fc600078e00ff */
[----:B------:R-:W-:Y:S01]  /*0610*/  IADD3.X R5, PT, PT, RZ, RZ, R5, P2, P1 ;  /* 0x000000ffff057210 */ /* 0x000fe200017e2405 */
[----:B------:R-:W-:-:S04]  /*0620*/  IMAD.WIDE.U32 R8, R7, R3, R8 ;  /* 0x0000000307087225 */ /* 0x000fc800078e0008 */
[----:B------:R-:W-:Y:S02]  /*0630*/  HFMA2 R7, -RZ, RZ, 0, 0 ;  /* 0x00000000ff077431 */ /* 0x000fe400000001ff */
[C---:B------:R-:W-:Y:S02]  /*0640*/  IMAD R10, R5.reuse, R3, RZ ;  /* 0x00000003050a7224 */ /* 0x040fe400078e02ff */
[----:B------:R-:W-:-:S04]  /*0650*/  IMAD.HI.U32 R9, P0, R5, R2, R8 ;  /* 0x0000000205097227 */ /* 0x000fc80007800008 */
[----:B------:R-:W-:Y:S01]  /*0660*/  IMAD.HI.U32 R5, R5, R3, RZ ;  /* 0x0000000305057227 */ /* 0x000fe200078e00ff */
[----:B------:R-:W-:-:S04]  /*0670*/  IADD3 R9, P1, PT, R10, R9, RZ ;  /* 0x000000090a097210 */ /* 0x000fc80007f3e0ff */
[----:B------:R-:W-:Y:S01]  /*0680*/  IADD3.X R5, PT, PT, R5, RZ, RZ, P0, !PT ;  /* 0x000000ff05057210 */ /* 0x000fe200007fe4ff */
[----:B------:R-:W-:-:S03]  /*0690*/  IMAD.WIDE.U32 R8, R9, R4, RZ ;  /* 0x0000000409087225 */ /* 0x000fc600078e00ff */
[----:B------:R-:W-:-:S05]  /*06a0*/  IADD3.X R5, PT, PT, RZ, R5, RZ, P1, !PT ;  /* 0x00000005ff057210 */ /* 0x000fca0000ffe4ff */
[----:B------:R-:W-:Y:S01]  /*06b0*/  IMAD R5, R5, R4, R9 ;  /* 0x0000000405057224 */ /* 0x000fe200078e0209 */
[----:B------:R-:W-:-:S05]  /*06c0*/  IADD3 R9, P0, PT, -R8, R2, RZ ;  /* 0x0000000208097210 */ /* 0x000fca0007f1e1ff */
[----:B------:R-:W-:Y:S01]  /*06d0*/  IMAD.X R5, R3, 0x1, ~R5, P0 ;  /* 0x0000000103057824 */ /* 0x000fe200000e0e05 */
[----:B------:R-:W-:Y:S02]  /*06e0*/  ISETP.GE.U32.AND P0, PT, R9, R4, PT ;  /* 0x000000040900720c */ /* 0x000fe40003f06070 */
[-C--:B------:R-:W-:Y:S02]  /*06f0*/  IADD3 R3, P1, PT, -R4, R9.reuse, RZ ;  /* 0x0000000904037210 */ /* 0x080fe40007f3e1ff */
[C---:B------:R-:W-:Y:S02]  /*0700*/  ISETP.GE.U32.AND.EX P0, PT, R5.reuse, RZ, PT, P0 ;  /* 0x000000ff0500720c */ /* 0x040fe40003f06100 */
[----:B------:R-:W-:Y:S02]  /*0710*/  IADD3.X R2, PT, PT, R5, -0x1, RZ, P1, !PT ;  /* 0xffffffff05027810 */ /* 0x000fe40000ffe4ff */
[----:B------:R-:W-:Y:S02]  /*0720*/  SEL R3, R3, R9, P0 ;  /* 0x0000000903037207 */ /* 0x000fe40000000000 */
[----:B------:R-:W-:-:S02]  /*0730*/  SEL R2, R2, R5, P0 ;  /* 0x0000000502027207 */ /* 0x000fc40000000000 */
[----:B------:R-:W-:Y:S02]  /*0740*/  ISETP.GE.U32.AND P0, PT, R3, R4, PT ;  /* 0x000000040300720c */ /* 0x000fe40003f06070 */
[C---:B------:R-:W-:Y:S02]  /*0750*/  ISETP.NE.U32.AND P1, PT, R4.reuse, RZ, PT ;  /* 0x000000ff0400720c */ /* 0x040fe40003f25070 */
[-C--:B------:R-:W-:Y:S02]  /*0760*/  IADD3 R5, PT, PT, -R4, R3.reuse, RZ ;  /* 0x0000000304057210 */ /* 0x080fe40007ffe1ff */
[----:B------:R-:W-:Y:S02]  /*0770*/  ISETP.GE.U32.AND.EX P0, PT, R2, RZ, PT, P0 ;  /* 0x000000ff0200720c */ /* 0x000fe40003f06100 */
[----:B------:R-:W-:Y:S02]  /*0780*/  ISETP.NE.AND.EX P1, PT, RZ, RZ, PT, P1 ;  /* 0x000000ffff00720c */ /* 0x000fe40003f25310 */
[----:B------:R-:W-:-:S04]  /*0790*/  SEL R5, R5, R3, P0 ;  /* 0x0000000305057207 */ /* 0x000fc80000000000 */
[----:B------:R-:W-:Y:S01]  /*07a0*/  SEL R5, R5, 0xffffffff, P1 ;  /* 0xffffffff05057807 */ /* 0x000fe20000800000 */
[----:B------:R-:W-:Y:S06]  /*07b0*/  RET.REL.NODEC R6 `(_Z25poly_mul_pointwise_kernelPjS_S_S_jj) ;  /* 0xfffffff806107950 */ /* 0x000fec0003c3ffff */
.L_x_3:
[----:B------:R-:W-:-:S00]  /*07c0*/  BRA `(.L_x_3) ;  /* 0xfffffffc00fc7947 */ /* 0x000fc0000383ffff */
[----:B------:R-:W-:-:S00]  /*07d0*/  NOP ;  /* 0x0000000000007918 */ /* 0x000fc00000000000 */
        /* <DEDUP_REMOVED lines=10> */
.L_x_100:


//--------------------- .text._Z14untwist_kernelPjS_S_jj --------------------------
	.section	.text._Z14untwist_kernelPjS_S_jj,"ax",@progbits
	.align	128
        .global         _Z14untwist_kernelPjS_S_jj
        .type           _Z14untwist_kernelPjS_S_jj,@function
        .size           _Z14untwist_kernelPjS_S_jj,(.L_x_101 - _Z14untwist_kernelPjS_S_jj)
        .other          _Z14untwist_kernelPjS_S_jj,@"STO_CUDA_ENTRY STV_DEFAULT"
_Z14untwist_kernelPjS_S_jj:
.text._Z14untwist_kernelPjS_S_jj:
        /* <DEDUP_REMOVED lines=10> */
[----:B------:R-:W-:Y:S01]  /*00a0*/  HFMA2 R2, -RZ, RZ, 0, 0 ;  /* 0x00000000ff027431 */ /* 0x000fe200000001ff */
[----:B------:R-:W1:Y:S01]  /*00b0*/  LDC.64 R8, c[0x0][0x388] ;  /* 0x0000e200ff087b82 */ /* 0x000e620000000a00 */
[----:B------:R-:W2:Y:S01]  /*00c0*/  LDCU.64 UR4, c[0x0][0x358] ;  /* 0x00006b00ff0477ac */ /* 0x000ea20008000a00 */
[----:B------:R-:W-:-:S04]  /*00d0*/  ISETP.NE.U32.AND P2, PT, RZ, UR6, PT ;  /* 0x00000006ff007c0c */ /* 0x000fc8000bf45070 */
[----:B0-----:R-:W0:Y:S01]  /*00e0*/  MUFU.RCP R0, R0 ;  /* 0x0000000000007308 */ /* 0x001e220000001000 */
[----:B-1----:R-:W-:Y:S01]  /*00f0*/  IMAD.WIDE.U32 R8, R5, 0x4, R8 ;  /* 0x0000000405087825 */ /* 0x002fe200078e0008 */
[----:B0-----:R-:W-:-:S06]  /*0100*/  IADD3 R4, PT, PT, R0, 0xffffffe, RZ ;  /* 0x0ffffffe00047810 */ /* 0x001fcc0007ffe0ff */
[----:B------:R-:W0:Y:S02]  /*0110*/  F2I.FTZ.U32.TRUNC.NTZ R3, R4 ;  /* 0x0000000400037305 */ /* 0x000e24000021f000 */
[----:B0-----:R-:W-:-:S04]  /*0120*/  IMAD.MOV R7, RZ, RZ, -R3 ;  /* 0x000000ffff077224 */ /* 0x001fc800078e0a03 */
[----:B------:R-:W-:-:S04]  /*0130*/  IMAD R7, R7, UR6, RZ ;  /* 0x0000000607077c24 */ /* 0x000fc8000f8e02ff */
[----:B------:R-:W-:Y:S02]  /*0140*/  IMAD.HI.U32 R2, R3, R7, R2 ;  /* 0x0000000703027227 */ /* 0x000fe400078e0002 */
[----:B------:R-:W0:Y:S04]  /*0150*/  LDC.64 R6, c[0x0][0x390] ;  /* 0x0000e400ff067b82 */ /* 0x000e280000000a00 */
[----:B------:R-:W-:-:S04]  /*0160*/  IMAD.HI.U32 R11, R2, R5, RZ ;  /* 0x00000005020b7227 */ /* 0x000fc800078e00ff */
[----:B------:R-:W-:-:S04]  /*0170*/  IMAD.MOV R2, RZ, RZ, -R11 ;  /* 0x000000ffff027224 */ /* 0x000fc800078e0a0b */
[----:B------:R-:W-:Y:S02]  /*0180*/  IMAD R0, R2, UR6, R5 ;  /* 0x0000000602007c24 */ /* 0x000fe4000f8e0205 */
[----:B------:R-:W1:Y:S03]  /*0190*/  LDC.64 R2, c[0x0][0x380] ;  /* 0x0000e000ff027b82 */ /* 0x000e660000000a00 */
[----:B------:R-:W-:-:S13]  /*01a0*/  ISETP.GE.U32.AND P0, PT, R0, UR6, PT ;  /* 0x0000000600007c0c */ /* 0x000fda000bf06070 */
[----:B------:R-:W-:-:S04]  /*01b0*/  @P0 IADD3 R0, PT, PT, R0, -UR6, RZ ;  /* 0x8000000600000c10 */ /* 0x000fc8000fffe0ff */
[----:B------:R-:W-:Y:S01]  /*01c0*/  ISETP.GE.U32.AND P1, PT, R0, UR6, PT ;  /* 0x0000000600007c0c */ /* 0x000fe2000bf26070 */
[----:B-1----:R-:W-:Y:S02]  /*01d0*/  IMAD.WIDE.U32 R2, R5, 0x4, R2 ;  /* 0x0000000405027825 */ /* 0x002fe400078e0002 */
[----:B--2---:R-:W2:Y:S04]  /*01e0*/  LDG.E R5, desc[UR4][R8.64] ;  /* 0x0000000408057981 */ /* 0x004ea8000c1e1900 */
[----:B------:R-:W2:Y:S01]  /*01f0*/  LDG.E R4, desc[UR4][R2.64] ;  /* 0x0000000402047981 */ /* 0x000ea2000c1e1900 */
[----:B------:R-:W-:-:S05]  /*0200*/  @P0 VIADD R11, R11, 0x1 ;  /* 0x000000010b0b0836 */ /* 0x000fca0000000000 */
[----:B------:R-:W-:Y:S02]  /*0210*/  @P1 IADD3 R11, PT, PT, R11, 0x1, RZ ;  /* 0x000000010b0b1810 */ /* 0x000fe40007ffe0ff */
[----:B------:R-:W-:-:S05]  /*0220*/  @!P2 LOP3.LUT R11, RZ, UR6, RZ, 0x33, !PT ;  /* 0x00000006ff0bac12 */ /* 0x000fca000f8e33ff */
[----:B0-----:R-:W-:-:S05]  /*0230*/  IMAD.WIDE.U32 R6, R11, 0x4, R6 ;  /* 0x000000040b067825 */ /* 0x001fca00078e0006 */
        /* <DEDUP_REMOVED lines=23> */
.L_x_5:
[----:B------:R-:W-:-:S07]  /*03b0*/  MOV R6, 0x3d0 ;  /* 0x000003d000067802 */ /* 0x000fce0000000f00 */
[----:B-----5:R-:W-:Y:S05]  /*03c0*/  CALL.REL.NOINC `($__internal_1_$__cuda_sm20_rem_u64) ;  /* 0x0000000000107944 */ /* 0x020fea0003c00000 */
[----:B------:R-:W-:-:S07]  /*03d0*/  IMAD.MOV.U32 R7, RZ, RZ, R0 ;  /* 0x000000ffff077224 */ /* 0x000fce00078e0000 */
.L_x_6:
[----:B------:R-:W-:Y:S05]  /*03e0*/  BSYNC.RECONVERGENT B0 ;  /* 0x0000000000007941 */ /* 0x000fea0003800200 */
.L_x_4:
[----:B------:R-:W-:Y:S01]  /*03f0*/  STG.E desc[UR4][R2.64], R7 ;  /* 0x0000000702007986 */ /* 0x000fe2000c101904 */
[----:B------:R-:W-:Y:S05]  /*0400*/  EXIT ;  /* 0x000000000000794d */ /* 0x000fea0003800000 */
        .weak           $__internal_1_$__cuda_sm20_rem_u64
        .type           $__internal_1_$__cuda_sm20_rem_u64,@function
        .size           $__internal_1_$__cuda_sm20_rem_u64,(.L_x_101 - $__internal_1_$__cuda_sm20_rem_u64)
$__internal_1_$__cuda_sm20_rem_u64:
[----:B------:R-:W-:Y:S01]  /*0410*/  MOV R12, R0 ;  /* 0x00000000000c7202 */ /* 0x000fe20000000f00 */
[----:B------:R-:W-:-:S04]  /*0420*/  IMAD.MOV.U32 R13, RZ, RZ, RZ ;  /* 0x000000ffff0d7224 */ /* 0x000fc800078e00ff */
        /* <DEDUP_REMOVED lines=42> */
[-C--:B------:R-:W-:Y:S02]  /*06d0*/  ISETP.GE.U32.AND P0, PT, R9, R0.reuse, PT ;  /* 0x000000000900720c */ /* 0x080fe40003f06070 */
[-C--:B------:R-:W-:Y:S02]  /*06e0*/  IADD3 R5, P1, PT, -R0, R9.reuse, RZ ;  /* 0x0000000900057210 */ /* 0x080fe40007f3e1ff */
[C---:B------:R-:W-:Y:S02]  /*06f0*/  ISETP.GE.U32.AND.EX P0, PT, R7.reuse, RZ, PT, P0 ;  /* 0x000000ff0700720c */ /* 0x040fe40003f06100 */
[----:B------:R-:W-:Y:S02]  /*0700*/  IADD3.X R4, PT, PT, R7, -0x1, RZ, P1, !PT ;  /* 0xffffffff07047810 */ /* 0x000fe40000ffe4ff */
[----:B------:R-:W-:Y:S02]  /*0710*/  SEL R5, R5, R9, P0 ;  /* 0x0000000905057207 */ /* 0x000fe40000000000 */
[----:B------:R-:W-:Y:S01]  /*0720*/  SEL R4, R4, R7, P0 ;  /* 0x0000000704047207 */ /* 0x000fe20000000000 */
[----:B------:R-:W-:Y:S01]  /*0730*/  HFMA2 R7, -RZ, RZ, 0, 0 ;  /* 0x00000000ff077431 */ /* 0x000fe200000001ff */
[----:B------:R-:W-:-:S02]  /*0740*/  ISETP.GE.U32.AND P0, PT, R5, R0, PT ;  /* 0x000000000500720c */ /* 0x000fc40003f06070 */
[C---:B------:R-:W-:Y:S02]  /*0750*/  ISETP.NE.U32.AND P1, PT, R0.reuse, RZ, PT ;  /* 0x000000ff0000720c */ /* 0x040fe40003f25070 */
[-C--:B------:R-:W-:Y:S02]  /*0760*/  IADD3 R0, PT, PT, -R0, R5.reuse, RZ ;  /* 0x0000000500007210 */ /* 0x080fe40007ffe1ff */
[----:B------:R-:W-:Y:S02]  /*0770*/  ISETP.GE.U32.AND.EX P0, PT, R4, RZ, PT, P0 ;  /* 0x000000ff0400720c */ /* 0x000fe40003f06100 */
[----:B------:R-:W-:Y:S02]  /*0780*/  ISETP.NE.AND.EX P1, PT, RZ, RZ, PT, P1 ;  /* 0x000000ffff00720c */ /* 0x000fe40003f25310 */
[----:B------:R-:W-:-:S04]  /*0790*/  SEL R0, R0, R5, P0 ;  /* 0x0000000500007207 */ /* 0x000fc80000000000 */
[----:B------:R-:W-:Y:S01]  /*07a0*/  SEL R0, R0, 0xffffffff, P1 ;  /* 0xffffffff00007807 */ /* 0x000fe20000800000 */
[----:B------:R-:W-:Y:S06]  /*07b0*/  RET.REL.NODEC R6 `(_Z14untwist_kernelPjS_S_jj) ;  /* 0xfffffff806107950 */ /* 0x000fec0003c3ffff */
.L_x_7:
        /* <DEDUP_REMOVED lines=12> */
.L_x_101:


//--------------------- .text._Z12twist_kernelPjS_S_jj --------------------------
	.section	.text._Z12twist_kernelPjS_S_jj,"ax",@progbits
	.align	128
        .global         _Z12twist_kernelPjS_S_jj
        .type           _Z12twist_kernelPjS_S_jj,@function
        .size           _Z12twist_kernelPjS_S_jj,(.L_x_102 - _Z12twist_kernelPjS_S_jj)
        .other          _Z12twist_kernelPjS_S_jj,@"STO_CUDA_ENTRY STV_DEFAULT"
_Z12twist_kernelPjS_S_jj:
.text._Z12twist_kernelPjS_S_jj:
        /* <DEDUP_REMOVED lines=59> */
.L_x_9:
[----:B------:R-:W-:-:S07]  /*03b0*/  MOV R6, 0x3d0 ;  /* 0x000003d000067802 */ /* 0x000fce0000000f00 */
[----:B-----5:R-:W-:Y:S05]  /*03c0*/  CALL.REL.NOINC `($__internal_2_$__cuda_sm20_rem_u64) ;  /* 0x0000000000107944 */ /* 0x020fea0003c00000 */
[----:B------:R-:W-:-:S07]  /*03d0*/  IMAD.MOV.U32 R7, RZ, RZ, R0 ;  /* 0x000000ffff077224 */ /* 0x000fce00078e0000 */
.L_x_10:
[----:B------:R-:W-:Y:S05]  /*03e0*/  BSYNC.RECONVERGENT B0 ;  /* 0x0000000000007941 */ /* 0x000fea0003800200 */
.L_x_8:
[----:B------:R-:W-:Y:S01]  /*03f0*/  STG.E desc[UR4][R2.64], R7 ;  /* 0x0000000702007986 */ /* 0x000fe2000c101904 */
[----:B------:R-:W-:Y:S05]  /*0400*/  EXIT ;  /* 0x000000000000794d */ /* 0x000fea0003800000 */
        .weak           $__internal_2_$__cuda_sm20_rem_u64
        .type           $__internal_2_$__cuda_sm20_rem_u64,@function
        .size           $__internal_2_$__cuda_sm20_rem_u64,(.L_x_102 - $__internal_2_$__cuda_sm20_rem_u64)
$__internal_2_$__cuda_sm20_rem_u64:
        /* <DEDUP_REMOVED lines=58> */
[----:B------:R-:W-:Y:S06]  /*07b0*/  RET.REL.NODEC R6 `(_Z12twist_kernelPjS_S_jj) ;  /* 0xfffffff806107950 */ /* 0x000fec0003c3ffff */
.L_x_11:
        /* <DEDUP_REMOVED lines=12> */
.L_x_102:


//--------------------- .text._Z21precompute_psi_kernelPjS_S_S_jj --------------------------
	.section	.text._Z21precompute_psi_kernelPjS_S_S_jj,"ax",@progbits
	.align	128
        .global         _Z21precompute_psi_kernelPjS_S_S_jj
        .type           _Z21precompute_psi_kernelPjS_S_S_jj,@function
        .size           _Z21precompute_psi_kernelPjS_S_S_jj,(.L_x_103 - _Z21precompute_psi_kernelPjS_S_S_jj)
        .other          _Z21precompute_psi_kernelPjS_S_S_jj,@"STO_CUDA_ENTRY STV_DEFAULT"
_Z21precompute_psi_kernelPjS_S_S_jj:
.text._Z21precompute_psi_kernelPjS_S_S_jj:
        /* <DEDUP_REMOVED lines=11> */
[----:B------:R-:W-:Y:S01]  /*00b0*/  ISETP.NE.U32.AND P2, PT, RZ, UR8, PT ;  /* 0x00000008ff007c0c */ /* 0x000fe2000bf45070 */
[----:B------:R-:W2:Y:S05]  /*00c0*/  LDCU.64 UR6, c[0x0][0x358] ;  /* 0x00006b00ff0677ac */ /* 0x000eaa0008000a00 */
[----:B0-----:R-:W0:Y:S02]  /*00d0*/  MUFU.RCP R0, R0 ;  /* 0x0000000000007308 */ /* 0x001e240000001000 */
[----:B0-----:R-:W-:-:S06]  /*00e0*/  VIADD R2, R0, 0xffffffe ;  /* 0x0ffffffe00027836 */ /* 0x001fcc0000000000 */
[----:B------:R0:W3:Y:S02]  /*00f0*/  F2I.FTZ.U32.TRUNC.NTZ R3, R2 ;  /* 0x0000000200037305 */ /* 0x0000e4000021f000 */
[----:B0-----:R-:W-:Y:S02]  /*0100*/  HFMA2 R2, -RZ, RZ, 0, 0 ;  /* 0x00000000ff027431 */ /* 0x001fe400000001ff */
[----:B---3--:R-:W-:-:S04]  /*0110*/  IMAD.MOV R7, RZ, RZ, -R3 ;  /* 0x000000ffff077224 */ /* 0x008fc800078e0a03 */
[----:B------:R-:W-:-:S04]  /*0120*/  IMAD R7, R7, UR8, RZ ;  /* 0x0000000807077c24 */ /* 0x000fc8000f8e02ff */
[----:B------:R-:W-:-:S06]  /*0130*/  IMAD.HI.U32 R4, R3, R7, R2 ;  /* 0x0000000703047227 */ /* 0x000fcc00078e0002 */
[----:B------:R-:W-:-:S04]  /*0140*/  IMAD.HI.U32 R7, R4, R5, RZ ;  /* 0x0000000504077227 */ /* 0x000fc800078e00ff */
[----:B------:R-:W-:-:S04]  /*0150*/  IMAD.MOV R4, RZ, RZ, -R7 ;  /* 0x000000ffff047224 */ /* 0x000fc800078e0a07 */
[----:B------:R-:W-:-:S05]  /*0160*/  IMAD R3, R4, UR8, R5 ;  /* 0x0000000804037c24 */ /* 0x000fca000f8e0205 */
[----:B------:R-:W-:-:S13]  /*0170*/  ISETP.GE.U32.AND P0, PT, R3, UR8, PT ;  /* 0x0000000803007c0c */ /* 0x000fda000bf06070 */
[----:B------:R-:W-:Y:S01]  /*0180*/  @P0 VIADD R3, R3, -UR8 ;  /* 0x8000000803030c36 */ /* 0x000fe20008000000 */
[----:B------:R-:W-:-:S04]  /*0190*/  @P0 IADD3 R7, PT, PT, R7, 0x1, RZ ;  /* 0x0000000107070810 */ /* 0x000fc80007ffe0ff */
[----:B------:R-:W-:-:S13]  /*01a0*/  ISETP.GE.U32.AND P1, PT, R3, UR8, PT ;  /* 0x0000000803007c0c */ /* 0x000fda000bf26070 */
[----:B------:R-:W-:Y:S01]  /*01b0*/  @P1 VIADD R7, R7, 0x1 ;  /* 0x0000000107071836 */ /* 0x000fe20000000000 */
[----:B------:R-:W-:-:S05]  /*01c0*/  @!P2 LOP3.LUT R7, RZ, UR8, RZ, 0x33, !PT ;  /* 0x00000008ff07ac12 */ /* 0x000fca000f8e33ff */
[----:B-1----:R-:W-:-:S06]  /*01d0*/  IMAD.WIDE.U32 R10, R7, 0x4, R10 ;  /* 0x00000004070a7825 */ /* 0x002fcc00078e000a */
[----:B--2---:R-:W2:Y:S01]  /*01e0*/  LDG.E R10, desc[UR6][R10.64] ;  /* 0x000000060a0a7981 */ /* 0x004ea2000c1e1900 */
[----:B------:R-:W-:Y:S01]  /*01f0*/  USHF.L.U32 UR4, UR8, 0x1, URZ ;  /* 0x0000000108047899 */ /* 0x000fe200080006ff */
[----:B------:R-:W-:Y:S01]  /*0200*/  IADD3 R12, PT, PT, -R7, RZ, RZ ;  /* 0x000000ff070c7210 */ /* 0x000fe20007ffe1ff */
[----:B------:R-:W-:Y:S04]  /*0210*/  BSSY.RECONVERGENT B0, `(.L_x_12) ;  /* 0x0000060000007945 */ /* 0x000fe80003800200 */
[----:B------:R-:W-:Y:S01]  /*0220*/  IADD3 R9, PT, PT, RZ, -UR4, RZ ;  /* 0x80000004ff097c10 */ /* 0x000fe2000fffe0ff */
[----:B------:R-:W-:Y:S01]  /*0230*/  IMAD R12, R12, UR8, R5 ;  /* 0x000000080c0c7c24 */ /* 0x000fe2000f8e0205 */
[----:B------:R-:W-:Y:S01]  /*0240*/  ISETP.NE.U32.AND P0, PT, RZ, UR4, PT ;  /* 0x00000004ff007c0c */ /* 0x000fe2000bf05070 */
[----:B------:R-:W0:Y:S08]  /*0250*/  I2F.U32.RP R4, UR4 ;  /* 0x0000000400047d06 */ /* 0x000e300008209000 */
[----:B0-----:R-:W0:Y:S02]  /*0260*/  MUFU.RCP R4, R4 ;  /* 0x0000000400047308 */ /* 0x001e240000001000 */
[----:B0-----:R-:W-:-:S06]  /*0270*/  VIADD R2, R4, 0xffffffe ;  /* 0x0ffffffe04027836 */ /* 0x001fcc0000000000 */
[----:B------:R0:W1:Y:S02]  /*0280*/  F2I.FTZ.U32.TRUNC.NTZ R3, R2 ;  /* 0x0000000200037305 */ /* 0x000064000021f000 */
[----:B0-----:R-:W-:Y:S02]  /*0290*/  IMAD.MOV.U32 R2, RZ, RZ, RZ ;  /* 0x000000ffff027224 */ /* 0x001fe400078e00ff */
[----:B-1----:R-:W-:-:S04]  /*02a0*/  IMAD R9, R9, R3, RZ ;  /* 0x0000000309097224 */ /* 0x002fc800078e02ff */
[----:B------:R-:W-:-:S04]  /*02b0*/  IMAD.HI.U32 R3, R3, R9, R2 ;  /* 0x0000000903037227 */ /* 0x000fc800078e0002 */
[----:B--2---:R-:W-:-:S04]  /*02c0*/  VIADD R0, R10, 0xffffffff ;  /* 0xffffffff0a007836 */ /* 0x004fc80000000000 */
[----:B------:R-:W-:-:S05]  /*02d0*/  IMAD.HI.U32 R6, R3, R0, RZ ;  /* 0x0000000003067227 */ /* 0x000fca00078e00ff */
[----:B------:R-:W-:-:S05]  /*02e0*/  IADD3 R3, PT, PT, -R6, RZ, RZ ;  /* 0x000000ff06037210 */ /* 0x000fca0007ffe1ff */
[----:B------:R-:W-:Y:S02]  /*02f0*/  IMAD R4, R3, UR4, R0 ;  /* 0x0000000403047c24 */ /* 0x000fe4000f8e0200 */
[----:B------:R-:W0:Y:S03]  /*0300*/  LDC.64 R2, c[0x0][0x390] ;  /* 0x0000e400ff027b82 */ /* 0x000e260000000a00 */
[----:B------:R-:W-:-:S13]  /*0310*/  ISETP.GE.U32.AND P2, PT, R4, UR4, PT ;  /* 0x0000000404007c0c */ /* 0x000fda000bf46070 */
[----:B------:R-:W-:Y:S02]  /*0320*/  @P2 VIADD R4, R4, -UR4 ;  /* 0x8000000404042c36 */ /* 0x000fe40008000000 */
[----:B------:R-:W-:Y:S01]  /*0330*/  @P2 VIADD R6, R6, 0x1 ;  /* 0x0000000106062836 */ /* 0x000fe20000000000 */
[----:B------:R-:W-:Y:S02]  /*0340*/  ISETP.LT.U32.AND P2, PT, R0, UR4, PT ;  /* 0x0000000400007c0c */ /* 0x000fe4000bf41070 */
[----:B------:R-:W-:Y:S01]  /*0350*/  ISETP.GE.U32.AND P1, PT, R4, UR4, PT ;  /* 0x0000000404007c0c */ /* 0x000fe2000bf26070 */
[----:B------:R-:W-:Y:S02]  /*0360*/  IMAD.MOV.U32 R4, RZ, RZ, 0x1 ;  /* 0x00000001ff047424 */ /* 0x000fe400078e00ff */
[----:B0-----:R-:W-:-:S10]  /*0370*/  IMAD.WIDE.U32 R2, R7, 0x4, R2 ;  /* 0x0000000407027825 */ /* 0x001fd400078e0002 */
[----:B------:R-:W-:Y:S01]  /*0380*/  @P1 VIADD R6, R6, 0x1 ;  /* 0x0000000106061836 */ /* 0x000fe20000000000 */
[----:B------:R-:W-:Y:S01]  /*0390*/  @!P0 LOP3.LUT R6, RZ, UR4, RZ, 0x33, !PT ;  /* 0x00000004ff068c12 */ /* 0x000fe2000f8e33ff */
[----:B------:R-:W-:Y:S01]  /*03a0*/  UMOV UR4, URZ ;  /* 0x000000ff00047c82 */ /* 0x000fe20008000000 */
[----:B------:R-:W-:Y:S05]  /*03b0*/  @P2 BRA `(.L_x_13) ;  /* 0x0000000400142947 */ /* 0x000fea0003800000 */
[----:B------:R0:W5:Y:S01]  /*03c0*/  LDG.E R7, desc[UR6][R2.64] ;  /* 0x0000000602077981 */ /* 0x000162000c1e1900 */
[----:B------:R-:W-:Y:S01]  /*03d0*/  MOV R0, R6 ;  /* 0x0000000600007202 */ /* 0x000fe20000000f00 */
[----:B------:R-:W-:Y:S02]  /*03e0*/  IMAD.MOV.U32 R9, RZ, RZ, RZ ;  /* 0x000000ffff097224 */ /* 0x000fe400078e00ff */
[----:B------:R-:W-:-:S07]  /*03f0*/  IMAD.MOV.U32 R4, RZ, RZ, 0x1 ;  /* 0x00000001ff047424 */ /* 0x000fce00078e00ff */
.L_x_21:
[----:B0-----:R-:W-:Y:S01]  /*0400*/  LOP3.LUT R2, R0, 0x1, RZ, 0xc0, !PT ;  /* 0x0000000100027812 */ /* 0x001fe200078ec0ff */
[----:B------:R-:W-:Y:S03]  /*0410*/  BSSY.RECONVERGENT B1, `(.L_x_14) ;  /* 0x000001f000017945 */ /* 0x000fe60003800200 */
[----:B------:R-:W-:-:S04]  /*0420*/  ISETP.NE.U32.AND P0, PT, R2, 0x1, PT ;  /* 0x000000010200780c */ /* 0x000fc80003f05070 */
[----:B------:R-:W-:-:S13]  /*0430*/  ISETP.NE.U32.AND.EX P0, PT, RZ, RZ, PT, P0 ;  /* 0x000000ffff00720c */ /* 0x000fda0003f05100 */
[----:B------:R-:W-:Y:S05]  /*0440*/  @P0 BRA `(.L_x_15) ;  /* 0x00000000006c0947 */ /* 0x000fea0003800000 */
[----:B-----5:R-:W-:Y:S01]  /*0450*/  IMAD.WIDE.U32 R2, R4, R7, RZ ;  /* 0x0000000704027225 */ /* 0x020fe200078e00ff */
[----:B------:R-:W-:Y:S04]  /*0460*/  BSSY.RECONVERGENT B2, `(.L_x_15) ;  /* 0x0000019000027945 */ /* 0x000fe80003800200 */
[----:B------:R-:W-:-:S13]  /*0470*/  ISETP.NE.U32.AND P0, PT, R3, RZ, PT ;  /* 0x000000ff0300720c */ /* 0x000fda0003f05070 */
[----:B------:R-:W-:Y:S05]  /*0480*/  @P0 BRA `(.L_x_16) ;  /* 0x00000000004c0947 */ /* 0x000fea0003800000 */
[----:B------:R-:W0:Y:S01]  /*0490*/  I2F.U32.RP R3, R10 ;  /* 0x0000000a00037306 */ /* 0x000e220000209000 */
[----:B------:R-:W-:Y:S01]  /*04a0*/  IMAD.MOV R11, RZ, RZ, -R10 ;  /* 0x000000ffff0b7224 */ /* 0x000fe200078e0a0a */
[----:B------:R-:W-:-:S06]  /*04b0*/  ISETP.NE.U32.AND P1, PT, R10, RZ, PT ;  /* 0x000000ff0a00720c */ /* 0x000fcc0003f25070 */
[----:B0-----:R-:W0:Y:S02]  /*04c0*/  MUFU.RCP R3, R3 ;  /* 0x0000000300037308 */ /* 0x001e240000001000 */
[----:B0-----:R-:W-:-:S06]  /*04d0*/  IADD3 R14, PT, PT, R3, 0xffffffe, RZ ;  /* 0x0ffffffe030e7810 */ /* 0x001fcc0007ffe0ff */
        /* <DEDUP_REMOVED lines=10> */
[----:B------:R-:W-:Y:S01]  /*0580*/  @P0 IMAD.IADD R11, R11, 0x1, -R10 ;  /* 0x000000010b0b0824 */ /* 0x000fe200078e0a0a */
[----:B------:R-:W-:-:S04]  /*0590*/  @!P1 LOP3.LUT R11, RZ, R10, RZ, 0x33, !PT ;  /* 0x0000000aff0b9212 */ /* 0x000fc800078e33ff */
[----:B------:R-:W-:Y:S01]  /*05a0*/  MOV R4, R11 ;  /* 0x0000000b00047202 */ /* 0x000fe20000000f00 */
[----:B------:R-:W-:Y:S06]  /*05b0*/  BRA `(.L_x_17) ;  /* 0x00000000000c7947 */ /* 0x000fec0003800000 */
.L_x_16:
[----:B------:R-:W-:-:S07]  /*05c0*/  MOV R6, 0x5e0 ;  /* 0x000005e000067802 */ /* 0x000fce0000000f00 */
[----:B------:R-:W-:Y:S05]  /*05d0*/  CALL.REL.NOINC `($__internal_3_$__cuda_sm20_rem_u64) ;  /* 0x0000001000187944 */ /* 0x000fea0003c00000 */
[----:B------:R-:W-:-:S07]  /*05e0*/  IMAD.MOV.U32 R4, RZ, RZ, R13 ;  /* 0x000000ffff047224 */ /* 0x000fce00078e000d */
.L_x_17:
[----:B------:R-:W-:Y:S05]  /*05f0*/  BSYNC.RECONVERGENT B2 ;  /* 0x0000000000027941 */ /* 0x000fea0003800200 */
.L_x_15:
[----:B------:R-:W-:Y:S05]  /*0600*/  BSYNC.RECONVERGENT B1 ;  /* 0x0000000000017941 */ /* 0x000fea0003800200 */
.L_x_14:
[----:B-----5:R-:W-:Y:S01]  /*0610*/  IMAD.WIDE.U32 R2, R7, R7, RZ ;  /* 0x0000000707027225 */ /* 0x020fe200078e00ff */
[----:B------:R-:W-:Y:S04]  /*0620*/  BSSY.RECONVERGENT B1, `(.L_x_18) ;  /* 0x0000018000017945 */ /* 0x000fe80003800200 */
[----:B------:R-:W-:-:S13]  /*0630*/  ISETP.NE.U32.AND P0, PT, R3, RZ, PT ;  /* 0x000000ff0300720c */ /* 0x000fda0003f05070 */
[----:B------:R-:W-:Y:S05]  /*0640*/  @P0 BRA `(.L_x_19) ;  /* 0x0000000000480947 */ /* 0x000fea0003800000 */
[----:B------:R-:W0:Y:S01]  /*0650*/  I2F.U32.RP R8, R10 ;  /* 0x0000000a00087306 */ /* 0x000e220000209000 */
        /* <DEDUP_REMOVED lines=8> */
[----:B------:R-:W-:-:S04]  /*06e0*/  IMAD.HI.U32 R3, R3, R2, RZ ;  /* 0x0000000203037227 */ /* 0x000fc800078e00ff */
[----:B------:R-:W-:-:S04]  /*06f0*/  IMAD.MOV R3, RZ, RZ, -R3 ;  /* 0x000000ffff037224 */ /* 0x000fc800078e0a03 */
[----:B------:R-:W-:-:S05]  /*0700*/  IMAD R3, R10, R3, R2 ;  /* 0x000000030a037224 */ /* 0x000fca00078e0202 */
[----:B------:R-:W-:-:S13]  /*0710*/  ISETP.GE.U32.AND P0, PT, R3, R10, PT ;  /* 0x0000000a0300720c */ /* 0x000fda0003f06070 */
[----:B------:R-:W-:-:S04]  /*0720*/  @P0 IADD3 R3, PT, PT, -R10, R3, RZ ;  /* 0x000000030a030210 */ /* 0x000fc80007ffe1ff */
[----:B------:R-:W-:-:S13]  /*0730*/  ISETP.GE.U32.AND P0, PT, R3, R10, PT ;  /* 0x0000000a0300720c */ /* 0x000fda0003f06070 */
[----:B------:R-:W-:Y:S01]  /*0740*/  @P0 IMAD.IADD R3, R3, 0x1, -R10 ;  /* 0x0000000103030824 */ /* 0x000fe200078e0a0a */
[----:B------:R-:W-:Y:S01]  /*0750*/  @!P1 LOP3.LUT R3, RZ, R10, RZ, 0x33, !PT ;  /* 0x0000000aff039212 */ /* 0x000fe200078e33ff */
[----:B------:R-:W-:Y:S06]  /*0760*/  BRA `(.L_x_20) ;  /* 0x00000000000c7947 */ /* 0x000fec0003800000 */
.L_x_19:
[----:B------:R-:W-:-:S07]  /*0770*/  MOV R6, 0x790 ;  /* 0x0000079000067802 */ /* 0x000fce0000000f00 */
[----:B------:R-:W-:Y:S05]  /*0780*/  CALL.REL.NOINC `($__internal_3_$__cuda_sm20_rem_u64) ;  /* 0x0000000c00ac7944 */ /* 0x000fea0003c00000 */
[----:B------:R-:W-:-:S07]  /*0790*/  IMAD.MOV.U32 R3, RZ, RZ, R13 ;  /* 0x000000ffff037224 */ /* 0x000fce00078e000d */
.L_x_20:
[----:B------:R-:W-:Y:S05]  /*07a0*/  BSYNC.RECONVERGENT B1 ;  /* 0x0000000000017941 */ /* 0x000fea0003800200 */
.L_x_18:
[C---:B------:R-:W-:Y:S02]  /*07b0*/  ISETP.GT.U32.AND P0, PT, R0.reuse, 0x1, PT ;  /* 0x000000010000780c */ /* 0x040fe40003f04070 */
[--C-:B------:R-:W-:Y:S02]  /*07c0*/  SHF.R.U64 R0, R0, 0x1, R9.reuse ;  /* 0x0000000100007819 */ /* 0x100fe40000001209 */
[----:B------:R-:W-:Y:S02]  /*07d0*/  ISETP.GT.U32.AND.EX P0, PT, R9, RZ, PT, P0 ;  /* 0x000000ff0900720c */ /* 0x000fe40003f04100 */
[----:B------:R-:W-:Y:S02]  /*07e0*/  SHF.R.U32.HI R9, RZ, 0x1, R9 ;  /* 0x00000001ff097819 */ /* 0x000fe40000011609 */
[----:B------:R-:W-:-:S09]  /*07f0*/  MOV R7, R3 ;  /* 0x0000000300077202 */ /* 0x000fd20000000f00 */
[----:B------:R-:W-:Y:S05]  /*0800*/  @P0 BRA `(.L_x_21) ;  /* 0xfffffff800fc0947 */ /* 0x000fea000383ffff */
.L_x_13:
[----:B------:R-:W-:Y:S05]  /*0810*/  BSYNC.RECONVERGENT B0 ;  /* 0x0000000000007941 */ /* 0x000fea0003800200 */
.L_x_12:
[----:B------:R-:W-:Y:S01]  /*0820*/  VIADD R7, R10, 0xfffffffe ;  /* 0xfffffffe0a077836 */ /* 0x000fe20000000000 */
[----:B------:R-:W-:Y:S01]  /*0830*/  BSSY.RECONVERGENT B0, `(.L_x_22) ;  /* 0x0000048000007945 */ /* 0x000fe20003800200 */
[----:B------:R-:W-:-:S03]  /*0840*/  IMAD.MOV.U32 R0, RZ, RZ, 0x1 ;  /* 0x00000001ff007424 */ /* 0x000fc600078e00ff */
[----:B------:R-:W-:-:S13]  /*0850*/  ISETP.NE.AND P0, PT, R7, RZ, PT ;  /* 0x000000ff0700720c */ /* 0x000fda0003f05270 */
[----:B------:R-:W-:Y:S05]  /*0860*/  @!P0 BRA `(.L_x_23) ;  /* 0x0000000400108947 */ /* 0x000fea0003800000 */
[----:B------:R-:W-:Y:S02]  /*0870*/  HFMA2 R8, -RZ, RZ, 0, 0 ;  /* 0x00000000ff087431 */ /* 0x000fe400000001ff */
[----:B------:R-:W-:Y:S02]  /*0880*/  IMAD.MOV.U32 R0, RZ, RZ, 0x1 ;  /* 0x00000001ff007424 */ /* 0x000fe400078e00ff */
[----:B------:R-:W-:-:S07]  /*0890*/  IMAD.MOV.U32 R9, RZ, RZ, R4 ;  /* 0x000000ffff097224 */ /* 0x000fce00078e0004 */
.L_x_31:
[----:B------:R-:W-:Y:S01]  /*08a0*/  LOP3.LUT R2, R7, 0x1, RZ, 0xc0, !PT ;  /* 0x0000000107027812 */ /* 0x000fe200078ec0ff */
[----:B------:R-:W-:Y:S03]  /*08b0*/  BSSY.RECONVERGENT B1, `(.L_x_24) ;  /* 0x000001f000017945 */ /* 0x000fe60003800200 */
[----:B------:R-:W-:-:S04]  /*08c0*/  ISETP.NE.U32.AND P0, PT, R2, 0x1, PT ;  /* 0x000000010200780c */ /* 0x000fc80003f05070 */
[----:B------:R-:W-:-:S13]  /*08d0*/  ISETP.NE.U32.AND.EX P0, PT, RZ, RZ, PT, P0 ;  /* 0x000000ffff00720c */ /* 0x000fda0003f05100 */
[----:B------:R-:W-:Y:S05]  /*08e0*/  @P0 BRA `(.L_x_25) ;  /* 0x00000000006c0947 */ /* 0x000fea0003800000 */
[----:B------:R-:W-:Y:S01]  /*08f0*/  IMAD.WIDE.U32 R2, R0, R9, RZ ;  /* 0x0000000900027225 */ /* 0x000fe200078e00ff */
        /* <DEDUP_REMOVED lines=22> */
.L_x_26:
[----:B------:R-:W-:-:S07]  /*0a60*/  MOV R6, 0xa80 ;  /* 0x00000a8000067802 */ /* 0x000fce0000000f00 */
[----:B------:R-:W-:Y:S05]  /*0a70*/  CALL.REL.NOINC `($__internal_3_$__cuda_sm20_rem_u64) ;  /* 0x0000000800f07944 */ /* 0x000fea0003c00000 */
[----:B------:R-:W-:-:S07]  /*0a80*/  IMAD.MOV.U32 R0, RZ, RZ, R13 ;  /* 0x000000ffff007224 */ /* 0x000fce00078e000d */
.L_x_27:
[----:B------:R-:W-:Y:S05]  /*0a90*/  BSYNC.RECONVERGENT B2 ;  /* 0x0000000000027941 */ /* 0x000fea0003800200 */
.L_x_25:
[----:B------:R-:W-:Y:S05]  /*0aa0*/  BSYNC.RECONVERGENT B1 ;  /* 0x0000000000017941 */ /* 0x000fea0003800200 */
.L_x_24:
[----:B------:R-:W-:Y:S01]  /*0ab0*/  IMAD.WIDE.U32 R2, R9, R9, RZ ;  /* 0x0000000909027225 */ /* 0x000fe200078e00ff */
        /* <DEDUP_REMOVED lines=21> */
.L_x_29:
[----:B------:R-:W-:-:S07]  /*0c10*/  MOV R6, 0xc30 ;  /* 0x00000c3000067802 */ /* 0x000fce0000000f00 */
[----:B------:R-:W-:Y:S05]  /*0c20*/  CALL.REL.NOINC `($__internal_3_$__cuda_sm20_rem_u64) ;  /* 0x0000000800847944 */ /* 0x000fea0003c00000 */
[----:B------:R-:W-:-:S07]  /*0c30*/  IMAD.MOV.U32 R3, RZ, RZ, R13 ;  /* 0x000000ffff037224 */ /* 0x000fce00078e000d */
.L_x_30:
[----:B------:R-:W-:Y:S05]  /*0c40*/  BSYNC.RECONVERGENT B1 ;  /* 0x0000000000017941 */ /* 0x000fea0003800200 */
.L_x_28:
[C---:B------:R-:W-:Y:S02]  /*0c50*/  ISETP.GT.U32.AND P0, PT, R7.reuse, 0x1, PT ;  /* 0x000000010700780c */ /* 0x040fe40003f04070 */
[--C-:B------:R-:W-:Y:S02]  /*0c60*/  SHF.R.U64 R7, R7, 0x1, R8.reuse ;  /* 0x0000000107077819 */ /* 0x100fe40000001208 */
[----:B------:R-:W-:Y:S02]  /*0c70*/  ISETP.GT.U32.AND.EX P0, PT, R8, RZ, PT, P0 ;  /* 0x000000ff0800720c */ /* 0x000fe40003f04100 */
[----:B------:R-:W-:Y:S02]  /*0c80*/  SHF.R.U32.HI R8, RZ, 0x1, R8 ;  /* 0x00000001ff087819 */ /* 0x000fe40000011608 */
[----:B------:R-:W-:-:S09]  /*0c90*/  MOV R9, R3 ;  /* 0x0000000300097202 */ /* 0x000fd20000000f00 */
[----:B------:R-:W-:Y:S05]  /*0ca0*/  @P0 BRA `(.L_x_31) ;  /* 0xfffffff800fc0947 */ /* 0x000fea000383ffff */
.L_x_23:
[----:B------:R-:W-:Y:S05]  /*0cb0*/  BSYNC.RECONVERGENT B0 ;  /* 0x0000000000007941 */ /* 0x000fea0003800200 */
.L_x_22:
[----:B------:R-:W-:Y:S01]  /*0cc0*/  ISETP.NE.AND P0, PT, R12, RZ, PT ;  /* 0x000000ff0c00720c */ /* 0x000fe20003f05270 */
[----:B------:R-:W-:Y:S01]  /*0cd0*/  BSSY.RECONVERGENT B0, `(.L_x_32) ;  /* 0x0000048000007945 */ /* 0x000fe20003800200 */
[----:B------:R-:W-:Y:S02]  /*0ce0*/  IMAD.MOV.U32 R7, RZ, RZ, RZ ;  /* 0x000000ffff077224 */ /* 0x000fe400078e00ff */
[----:B------:R-:W-:-:S09]  /*0cf0*/  IMAD.MOV.U32 R9, RZ, RZ, 0x1 ;  /* 0x00000001ff097424 */ /* 0x000fd200078e00ff */
[----:B------:R-:W-:Y:S05]  /*0d00*/  @!P0 BRA `(.L_x_33) ;  /* 0x0000000400108947 */ /* 0x000fea0003800000 */
[----:B------:R-:W-:Y:S02]  /*0d10*/  HFMA2 R9, -RZ, RZ, 0, 5.9604644775390625e-08 ;  /* 0x00000001ff097431 */ /* 0x000fe400000001ff */
[----:B------:R-:W-:Y:S02]  /*0d20*/  IMAD.MOV.U32 R8, RZ, RZ, R12 ;  /* 0x000000ffff087224 */ /* 0x000fe400078e000c */
[----:B------:R-:W-:-:S07]  /*0d30*/  IMAD.MOV.U32 R11, RZ, RZ, R7 ;  /* 0x000000ffff0b7224 */ /* 0x000fce00078e0007 */
.L_x_42:
        /* <DEDUP_REMOVED lines=25> */
[----:B------:R-:W-:Y:S01]  /*0ed0*/  @!P1 LOP3.LUT R3, RZ, R10, RZ, 0x33, !PT ;  /* 0x0000000aff039212 */ /* 0x000fe200078e33ff */
[----:B------:R-:W-:Y:S06]  /*0ee0*/  BRA `(.L_x_38) ;  /* 0x00000000000c7947 */ /* 0x000fec0003800000 */
.L_x_37:
[----:B------:R-:W-:-:S07]  /*0ef0*/  MOV R6, 0xf10 ;  /* 0x00000f1000067802 */ /* 0x000fce0000000f00 */
[----:B------:R-:W-:Y:S05]  /*0f00*/  CALL.REL.NOINC `($__internal_3_$__cuda_sm20_rem_u64) ;  /* 0x0000000400cc7944 */ /* 0x000fea0003c00000 */
[----:B------:R-:W-:-:S07]  /*0f10*/  MOV R3, R13 ;  /* 0x0000000d00037202 */ /* 0x000fce0000000f00 */
.L_x_38:
[----:B------:R-:W-:Y:S05]  /*0f20*/  BSYNC.RECONVERGENT B2 ;  /* 0x0000000000027941 */ /* 0x000fea0003800200 */
.L_x_36:
[----:B------:R-:W-:-:S07]  /*0f30*/  IMAD.MOV.U32 R9, RZ, RZ, R3 ;  /* 0x000000ffff097224 */ /* 0x000fce00078e0003 */
.L_x_35:
[----:B------:R-:W-:Y:S05]  /*0f40*/  BSYNC.RECONVERGENT B1 ;  /* 0x0000000000017941 */ /* 0x000fea0003800200 */
.L_x_34:
        /* <DEDUP_REMOVED lines=22> */
.L_x_40:
[----:B------:R-:W-:-:S07]  /*10b0*/  MOV R6, 0x10d0 ;  /* 0x000010d000067802 */ /* 0x000fce0000000f00 */
[----:B------:R-:W-:Y:S05]  /*10c0*/  CALL.REL.NOINC `($__internal_3_$__cuda_sm20_rem_u64) ;  /* 0x00000004005c7944 */ /* 0x000fea0003c00000 */
[----:B------:R-:W-:-:S07]  /*10d0*/  IMAD.MOV.U32 R3, RZ, RZ, R13 ;  /* 0x000000ffff037224 */ /* 0x000fce00078e000d */
.L_x_41:
[----:B------:R-:W-:Y:S05]  /*10e0*/  BSYNC.RECONVERGENT B1 ;  /* 0x0000000000017941 */ /* 0x000fea0003800200 */
.L_x_39:
[C---:B------:R-:W-:Y:S02]  /*10f0*/  ISETP.GT.U32.AND P0, PT, R8.reuse, 0x1, PT ;  /* 0x000000010800780c */ /* 0x040fe40003f04070 */
[--C-:B------:R-:W-:Y:S02]  /*1100*/  SHF.R.U64 R8, R8, 0x1, R11.reuse ;  /* 0x0000000108087819 */ /* 0x100fe4000000120b */
[----:B------:R-:W-:Y:S02]  /*1110*/  ISETP.GT.U32.AND.EX P0, PT, R11, RZ, PT, P0 ;  /* 0x000000ff0b00720c */ /* 0x000fe40003f04100 */
[----:B------:R-:W-:Y:S02]  /*1120*/  SHF.R.U32.HI R11, RZ, 0x1, R11 ;  /* 0x00000001ff0b7819 */ /* 0x000fe4000001160b */
[----:B------:R-:W-:-:S09]  /*1130*/  MOV R4, R3 ;  /* 0x0000000300047202 */ /* 0x000fd20000000f00 */
[----:B------:R-:W-:Y:S05]  /*1140*/  @P0 BRA `(.L_x_42) ;  /* 0xfffffff800fc0947 */ /* 0x000fea000383ffff */
.L_x_33:
[----:B------:R-:W-:Y:S05]  /*1150*/  BSYNC.RECONVERGENT B0 ;  /* 0x0000000000007941 */ /* 0x000fea0003800200 */
.L_x_32:
[----:B------:R-:W0:Y:S01]  /*1160*/  LDC.64 R2, c[0x0][0x380] ;  /* 0x0000e000ff027b82 */ /* 0x000e220000000a00 */
[----:B------:R-:W-:Y:S01]  /*1170*/  ISETP.NE.AND P0, PT, R12, RZ, PT ;  /* 0x000000ff0c00720c */ /* 0x000fe20003f05270 */
[----:B------:R-:W-:Y:S01]  /*1180*/  BSSY.RECONVERGENT B0, `(.L_x_43) ;  /* 0x0000047000007945 */ /* 0x000fe20003800200 */
[----:B------:R-:W-:Y:S02]  /*1190*/  IMAD.MOV.U32 R11, RZ, RZ, 0x1 ;  /* 0x00000001ff0b7424 */ /* 0x000fe400078e00ff */
[----:B0-----:R-:W-:-:S05]  /*11a0*/  IMAD.WIDE.U32 R2, R5, 0x4, R2 ;  /* 0x0000000405027825 */ /* 0x001fca00078e0002 */
[----:B------:R0:W-:Y:S04]  /*11b0*/  STG.E desc[UR6][R2.64], R9 ;  /* 0x0000000902007986 */ /* 0x0001e8000c101906 */
[----:B------:R-:W-:Y:S05]  /*11c0*/  @!P0 BRA `(.L_x_44) ;  /* 0x0000000400088947 */ /* 0x000fea0003800000 */
[----:B------:R-:W-:-:S07]  /*11d0*/  IMAD.MOV.U32 R11, RZ, RZ, 0x1 ;  /* 0x00000001ff0b7424 */ /* 0x000fce00078e00ff */
.L_x_53:
[----:B0-----:R-:W-:Y:S01]  /*11e0*/  LOP3.LUT R2, R12, 0x1, RZ, 0xc0, !PT ;  /* 0x000000010c027812 */ /* 0x001fe200078ec0ff */
        /* <DEDUP_REMOVED lines=26> */
.L_x_48:
[----:B------:R-:W-:-:S07]  /*1390*/  MOV R6, 0x13b0 ;  /* 0x000013b000067802 */ /* 0x000fce0000000f00 */
[----:B------:R-:W-:Y:S05]  /*13a0*/  CALL.REL.NOINC `($__internal_3_$__cuda_sm20_rem_u64) ;  /* 0x0000000000a47944 */ /* 0x000fea0003c00000 */
[----:B------:R-:W-:-:S07]  /*13b0*/  MOV R3, R13 ;  /* 0x0000000d00037202 */ /* 0x000fce0000000f00 */
.L_x_49:
[----:B------:R-:W-:Y:S05]  /*13c0*/  BSYNC.RECONVERGENT B2 ;  /* 0x0000000000027941 */ /* 0x000fea0003800200 */
.L_x_47:
[----:B------:R-:W-:-:S07]  /*13d0*/  IMAD.MOV.U32 R11, RZ, RZ, R3 ;  /* 0x000000ffff0b7224 */ /* 0x000fce00078e0003 */
.L_x_46:
[----:B------:R-:W-:Y:S05]  /*13e0*/  BSYNC.RECONVERGENT B1 ;  /* 0x0000000000017941 */ /* 0x000fea0003800200 */
.L_x_45:
        /* <DEDUP_REMOVED lines=10> */
[----:B0-----:R-:W-:Y:S02]  /*1490*/  HFMA2 R8, -RZ, RZ, 0, 0 ;  /* 0x00000000ff087431 */ /* 0x001fe400000001ff */
        /* <DEDUP_REMOVED lines=9> */
[----:B------:R-:W-:-:S04]  /*1530*/  @!P1 LOP3.LUT R3, RZ, R10, RZ, 0x33, !PT ;  /* 0x0000000aff039212 */ /* 0x000fc800078e33ff */
[----:B------:R-:W-:Y:S01]  /*1540*/  MOV R0, R3 ;  /* 0x0000000300007202 */ /* 0x000fe20000000f00 */
[----:B------:R-:W-:Y:S06]  /*1550*/  BRA `(.L_x_52) ;  /* 0x00000000000c7947 */ /* 0x000fec0003800000 */
.L_x_51:
[----:B------:R-:W-:-:S07]  /*1560*/  MOV R6, 0x1580 ;  /* 0x0000158000067802 */ /* 0x000fce0000000f00 */
[----:B------:R-:W-:Y:S05]  /*1570*/  CALL.REL.NOINC `($__internal_3_$__cuda_sm20_rem_u64) ;  /* 0x0000000000307944 */ /* 0x000fea0003c00000 */
[----:B------:R-:W-:-:S07]  /*1580*/  IMAD.MOV.U32 R0, RZ, RZ, R13 ;  /* 0x000000ffff007224 */ /* 0x000fce00078e000d */
.L_x_52:
[----:B------:R-:W-:Y:S05]  /*1590*/  BSYNC.RECONVERGENT B1 ;  /* 0x0000000000017941 */ /* 0x000fea0003800200 */
.L_x_50:
[C---:B------:R-:W-:Y:S02]  /*15a0*/  ISETP.GT.U32.AND P0, PT, R12.reuse, 0x1, PT ;  /* 0x000000010c00780c */ /* 0x040fe40003f04070 */
[--C-:B------:R-:W-:Y:S02]  /*15b0*/  SHF.R.U64 R12, R12, 0x1, R7.reuse ;  /* 0x000000010c0c7819 */ /* 0x100fe40000001207 */
[----:B------:R-:W-:Y:S02]  /*15c0*/  ISETP.GT.U32.AND.EX P0, PT, R7, RZ, PT, P0 ;  /* 0x000000ff0700720c */ /* 0x000fe40003f04100 */
[----:B------:R-:W-:-:S11]  /*15d0*/  SHF.R.U32.HI R7, RZ, 0x1, R7 ;  /* 0x00000001ff077819 */ /* 0x000fd60000011607 */
[----:B------:R-:W-:Y:S05]  /*15e0*/  @P0 BRA `(.L_x_53) ;  /* 0xfffffff800fc0947 */ /* 0x000fea000383ffff */
.L_x_44:
[----:B------:R-:W-:Y:S05]  /*15f0*/  BSYNC.RECONVERGENT B0 ;  /* 0x0000000000007941 */ /* 0x000fea0003800200 */
.L_x_43:
[----:B0-----:R-:W0:Y:S02]  /*1600*/  LDC.64 R2, c[0x0][0x388] ;  /* 0x0000e200ff027b82 */ /* 0x001e240000000a00 */
[----:B0-----:R-:W-:-:S05]  /*1610*/  IMAD.WIDE.U32 R2, R5, 0x4, R2 ;  /* 0x0000000405027825 */ /* 0x001fca00078e0002 */
[----:B------:R-:W-:Y:S01]  /*1620*/  STG.E desc[UR6][R2.64], R11 ;  /* 0x0000000b02007986 */ /* 0x000fe2000c101906 */
[----:B------:R-:W-:Y:S05]  /*1630*/  EXIT ;  /* 0x000000000000794d */ /* 0x000fea0003800000 */
        .weak           $__internal_3_$__cuda_sm20_rem_u64
        .type           $__internal_3_$__cuda_sm20_rem_u64,@function
        .size           $__internal_3_$__cuda_sm20_rem_u64,(.L_x_103 - $__internal_3_$__cuda_sm20_rem_u64)
$__internal_3_$__cuda_sm20_rem_u64:
[----:B------:R-:W-:Y:S01]  /*1640*/  IMAD.MOV.U32 R18, RZ, RZ, R10 ;  /* 0x000000ffff127224 */ /* 0x000fe200078e000a */
[----:B------:R-:W-:-:S05]  /*1650*/  MOV R19, UR4 ;  /* 0x0000000400137c02 */ /* 0x000fca0008000f00 */
[----:B------:R-:W0:Y:S08]  /*1660*/  I2F.U64.RP R18, R18 ;  /* 0x0000001200127312 */ /* 0x000e300000309000 */
[----:B0-----:R-:W0:Y:S02]  /*1670*/  MUFU.RCP R13, R18 ;  /* 0x00000012000d7308 */ /* 0x001e240000001000 */
[----:B0-----:R-:W-:-:S06]  /*1680*/  IADD3 R15, PT, PT, R13, 0x1ffffffe, RZ ;  /* 0x1ffffffe0d0f7810 */ /* 0x001fcc0007ffe0ff */
[----:B------:R-:W0:Y:S02]  /*1690*/  F2I.U64.TRUNC R14, R15 ;  /* 0x0000000f000e7311 */ /* 0x000e24000020d800 */
[----:B0-----:R-:W-:-:S04]  /*16a0*/  IMAD.WIDE.U32 R16, R14, R10, RZ ;  /* 0x0000000a0e107225 */ /* 0x001fc800078e00ff */
[----:B------:R-:W-:Y:S01]  /*16b0*/  IMAD R17, R14, UR4, R17 ;  /* 0x000000040e117c24 */ /* 0x000fe2000f8e0211 */
[----:B------:R-:W-:-:S03]  /*16c0*/  IADD3 R13, P0, PT, RZ, -R16, RZ ;  /* 0x80000010ff0d7210 */ /* 0x000fc60007f1e0ff */
[----:B------:R-:W-:Y:S02]  /*16d0*/  IMAD R17, R15, R10, R17 ;  /* 0x0000000a0f117224 */ /* 0x000fe400078e0211 */
[----:B------:R-:W-:-:S04]  /*16e0*/  IMAD.HI.U32 R16, R14, R13, RZ ;  /* 0x0000000d0e107227 */ /* 0x000fc800078e00ff */
[----:B------:R-:W-:Y:S01]  /*16f0*/  IMAD.X R21, RZ, RZ, ~R17, P0 ;  /* 0x000000ffff157224 */ /* 0x000fe200000e0e11 */
[----:B------:R-:W-:-:S03]  /*1700*/  MOV R17, R14 ;  /* 0x0000000e00117202 */ /* 0x000fc60000000f00 */
[----:B------:R-:W-:-:S04]  /*1710*/  IMAD.WIDE.U32 R16, P0, R14, R21, R16 ;  /* 0x000000150e107225 */ /* 0x000fc80007800010 */
[C---:B------:R-:W-:Y:S02]  /*1720*/  IMAD R14, R15.reuse, R21, RZ ;  /* 0x000000150f0e7224 */ /* 0x040fe400078e02ff */
[----:B------:R-:W-:-:S04]  /*1730*/  IMAD.HI.U32 R17, P1, R15, R13, R16 ;  /* 0x0000000d0f117227 */ /* 0x000fc80007820010 */
[----:B------:R-:W-:Y:S01]  /*1740*/  IMAD.HI.U32 R13, R15, R21, RZ ;  /* 0x000000150f0d7227 */ /* 0x000fe200078e00ff */
[----:B------:R-:W-:-:S03]  /*1750*/  IADD3 R17, P2, PT, R14, R17, RZ ;  /* 0x000000110e117210 */ /* 0x000fc60007f5e0ff */
[----:B------:R-:W-:Y:S02]  /*1760*/  IMAD.X R13, R13, 0x1, R15, P0 ;  /* 0x000000010d0d7824 */ /* 0x000fe400000e060f */
[----:B------:R-:W-:-:S03]  /*1770*/  IMAD.WIDE.U32 R14, R17, R10, RZ ;  /* 0x0000000a110e7225 */ /* 0x000fc600078e00ff */
[----:B------:R-:W-:Y:S01]  /*1780*/  IADD3.X R13, PT, PT, RZ, RZ, R13, P2, P1 ;  /* 0x000000ffff0d7210 */ /* 0x000fe200017e240d */
[----:B------:R-:W-:Y:S01]  /*1790*/  IMAD R16, R17, UR4, R15 ;  /* 0x0000000411107c24 */ /* 0x000fe2000f8e020f */
[----:B------:R-:W-:-:S03]  /*17a0*/  IADD3 R15, P0, PT, RZ, -R14, RZ ;  /* 0x8000000eff0f7210 */ /* 0x000fc60007f1e0ff */
[----:B------:R-:W-:Y:S02]  /*17b0*/  IMAD R14, R13, R10, R16 ;  /* 0x0000000a0d0e7224 */ /* 0x000fe400078e0210 */
[----:B------:R-:W-:-:S03]  /*17c0*/  IMAD.HI.U32 R16, R17, R15, RZ ;  /* 0x0000000f11107227 */ /* 0x000fc600078e00ff */
[----:B------:R-:W-:-:S05]  /*17d0*/  IADD3.X R14, PT, PT, RZ, ~R14, RZ, P0, !PT ;  /* 0x8000000eff0e7210 */ /* 0x000fca00007fe4ff */
[----:B------:R-:W-:-:S04]  /*17e0*/  IMAD.WIDE.U32 R16, P0, R17, R14, R16 ;  /* 0x0000000e11107225 */ /* 0x000fc80007800010 */
[C---:B------:R-:W-:Y:S02]  /*17f0*/  IMAD R18, R13.reuse, R14, RZ ;  /* 0x0000000e0d127224 */ /* 0x040fe400078e02ff */
[----:B------:R-:W-:-:S04]  /*1800*/  IMAD.HI.U32 R17, P1, R13, R15, R16 ;  /* 0x0000000f0d117227 */ /* 0x000fc80007820010 */
[----:B------:R-:W-:Y:S02]  /*1810*/  HFMA2 R15, -RZ, RZ, 0, 0 ;  /* 0x00000000ff0f7431 */ /* 0x000fe400000001ff */
[----:B------:R-:W-:Y:S01]  /*1820*/  IMAD.HI.U32 R14, R13, R14, RZ ;  /* 0x0000000e0d0e7227 */ /* 0x000fe200078e00ff */
[----:B------:R-:W-:-:S03]  /*1830*/  IADD3 R17, P2, PT, R18, R17, RZ ;  /* 0x0000001112117210 */ /* 0x000fc60007f5e0ff */
[----:B------:R-:W-:Y:S02]  /*1840*/  IMAD.X R13, R14, 0x1, R13, P0 ;  /* 0x000000010e0d7824 */ /* 0x000fe400000e060d */
[----:B------:R-:W-:-:S03]  /*1850*/  IMAD.HI.U32 R14, R17, R2, RZ ;  /* 0x00000002110e7227 */ /* 0x000fc600078e00ff */
[----:B------:R-:W-:Y:S01]  /*1860*/  IADD3.X R13, PT, PT, RZ, RZ, R13, P2, P1 ;  /* 0x000000ffff0d7210 */ /* 0x000fe200017e240d */
[----:B------:R-:W-:-:S04]  /*1870*/  IMAD.WIDE.U32 R14, R17, R3, R14 ;  /* 0x00000003110e7225 */ /* 0x000fc800078e000e */
[C---:B------:R-:W-:Y:S02]  /*1880*/  IMAD R17, R13.reuse, R3, RZ ;  /* 0x000000030d117224 */ /* 0x040fe400078e02ff */
[----:B------:R-:W-:-:S04]  /*1890*/  IMAD.HI.U32 R14, P0, R13, R2, R14 ;  /* 0x000000020d0e7227 */ /* 0x000fc8000780000e */
[----:B------:R-:W-:Y:S01]  /*18a0*/  IMAD.HI.U32 R13, R13, R3, RZ ;  /* 0x000000030d0d7227 */ /* 0x000fe200078e00ff */
[----:B------:R-:W-:-:S03]  /*18b0*/  IADD3 R17, P1, PT, R17, R14, RZ ;  /* 0x0000000e11117210 */ /* 0x000fc60007f3e0ff */
[----:B------:R-:W-:Y:S02]  /*18c0*/  IMAD.X R13, RZ, RZ, R13, P0 ;  /* 0x000000ffff0d7224 */ /* 0x000fe400000e060d */
[----:B------:R-:W-:-:S03]  /*18d0*/  IMAD.WIDE.U32 R14, R17, R10, RZ ;  /* 0x0000000a110e7225 */ /* 0x000fc600078e00ff */
[----:B------:R-:W-:Y:S01]  /*18e0*/  IADD3.X R13, PT, PT, RZ, R13, RZ, P1, !PT ;  /* 0x0000000dff0d7210 */ /* 0x000fe20000ffe4ff */
[----:B------:R-:W-:Y:S01]  /*18f0*/  IMAD R17, R17, UR4, R15 ;  /* 0x0000000411117c24 */ /* 0x000fe2000f8e020f */
[----:B------:R-:W-:-:S03]  /*1900*/  IADD3 R15, P1, PT, -R14, R2, RZ ;  /* 0x000000020e0f7210 */ /* 0x000fc60007f3e1ff */
[-C--:B------:R-:W-:Y:S01]  /*1910*/  IMAD R2, R13, R10.reuse, R17 ;  /* 0x0000000a0d027224 */ /* 0x080fe200078e0211 */
[----:B------:R-:W-:-:S03]  /*1920*/  ISETP.GE.U32.AND P0, PT, R15, R10, PT ;  /* 0x0000000a0f00720c */ /* 0x000fc60003f06070 */
[----:B------:R-:W-:Y:S01]  /*1930*/  IMAD.X R13, R3, 0x1, ~R2, P1 ;  /* 0x00000001030d7824 */ /* 0x000fe200008e0e02 */
[----:B------:R-:W-:-:S04]  /*1940*/  IADD3 R3, P1, PT, -R10, R15, RZ ;  /* 0x0000000f0a037210 */ /* 0x000fc80007f3e1ff */
[C---:B------:R-:W-:Y:S02]  /*1950*/  ISETP.GE.U32.AND.EX P0, PT, R13.reuse, UR4, PT, P0 ;  /* 0x000000040d007c0c */ /* 0x040fe4000bf06100 */
[----:B------:R-:W-:Y:S02]  /*1960*/  IADD3.X R2, PT, PT, R13, ~UR4, RZ, P1, !PT ;  /* 0x800000040d027c10 */ /* 0x000fe40008ffe4ff */
[----:B------:R-:W-:Y:S02]  /*1970*/  SEL R3, R3, R15, P0 ;  /* 0x0000000f03037207 */ /* 0x000fe40000000000 */
[----:B------:R-:W-:Y:S02]  /*1980*/  SEL R2, R2, R13, P0 ;  /* 0x0000000d02027207 */ /* 0x000fe40000000000 */
[----:B------:R-:W-:Y:S02]  /*1990*/  ISETP.GE.U32.AND P0, PT, R3, R10, PT ;  /* 0x0000000a0300720c */ /* 0x000fe40003f06070 */
[----:B------:R-:W-:-:S02]  /*19a0*/  IADD3 R13, PT, PT, -R10, R3, RZ ;  /* 0x000000030a0d7210 */ /* 0x000fc40007ffe1ff */
[----:B------:R-:W-:Y:S01]  /*19b0*/  ISETP.GE.U32.AND.EX P0, PT, R2, UR4, PT, P0 ;  /* 0x0000000402007c0c */ /* 0x000fe2000bf06100 */
[----:B------:R-:W-:Y:S01]  /*19c0*/  IMAD.MOV.U32 R2, RZ, RZ, R6 ;  /* 0x000000ffff027224 */ /* 0x000fe200078e0006 */
[----:B------:R-:W-:Y:S02]  /*19d0*/  ISETP.NE.U32.AND P1, PT, R10, RZ, PT ;  /* 0x000000ff0a00720c */ /* 0x000fe40003f25070 */
[----:B------:R-:W-:Y:S02]  /*19e0*/  SEL R13, R13, R3, P0 ;  /* 0x000000030d0d7207 */ /* 0x000fe40000000000 */
[----:B------:R-:W-:Y:S02]  /*19f0*/  MOV R3, 0x0 ;  /* 0x0000000000037802 */ /* 0x000fe40000000f00 */
[----:B------:R-:W-:-:S04]  /*1a00*/  ISETP.NE.AND.EX P1, PT, RZ, UR4, PT, P1 ;  /* 0x00000004ff007c0c */ /* 0x000fc8000bf25310 */
[----:B------:R-:W-:Y:S01]  /*1a10*/  SEL R13, R13, 0xffffffff, P1 ;  /* 0xffffffff0d0d7807 */ /* 0x000fe20000800000 */
[----:B------:R-:W-:Y:S08]  /*1a20*/  RET.REL.NODEC R2 `(_Z21precompute_psi_kernelPjS_S_S_jj) ;  /* 0xffffffe402747950 */ /* 0x000ff00003c3ffff */
.L_x_54:
        /* <DEDUP_REMOVED lines=13> */
.L_x_103:


//--------------------- .text._Z22ntt_stage_multi_kernelPjjS_S_jjj --------------------------
	.section	.text._Z22ntt_stage_multi_kernelPjjS_S_jjj,"ax",@progbits
	.align	128
        .global         _Z22ntt_stage_multi_kernelPjjS_S_jjj
        .type           _Z22ntt_stage_multi_kernelPjjS_S_jjj,@function
        .size           _Z22ntt_stage_multi_kernelPjjS_S_jjj,(.L_x_104 - _Z22ntt_stage_multi_kernelPjjS_S_jjj)
        .other          _Z22ntt_stage_multi_kernelPjjS_S_jjj,@"STO_CUDA_ENTRY STV_DEFAULT"
_Z22ntt_stage_multi_kernelPjjS_S_jjj:
.text._Z22ntt_stage_multi_kernelPjjS_S_jjj:
[----:B------:R-:W-:Y:S01]  /*0000*/  LDC R1, c[0x0][0x37c] ;  /* 0x0000df00ff017b82 */ /* 0x000fe20000000800 */
[----:B------:R-:W0:Y:S07]  /*0010*/  S2R R3, SR_TID.X ;  /* 0x0000000000037919 */ /* 0x000e2e0000002100 */
[----:B------:R-:W0:Y:S01]  /*0020*/  S2UR UR5, SR_CTAID.X ;  /* 0x00000000000579c3 */ /* 0x000e220000002500 */
[----:B------:R-:W1:Y:S01]  /*0030*/  LDCU UR4, c[0x0][0x3a4] ;  /* 0x00007480ff0477ac */ /* 0x000e620008000800 */
[----:B------:R-:W1:Y:S06]  /*0040*/  LDCU UR10, c[0x0][0x388] ;  /* 0x00007100ff0a77ac */ /* 0x000e6c0008000800 */
[----:B------:R-:W0:Y:S01]  /*0050*/  LDC R0, c[0x0][0x360] ;  /* 0x0000d800ff007b82 */ /* 0x000e220000000800 */
[----:B-1----:R-:W-:-:S04]  /*0060*/  UIMAD UR4, UR4, UR10, URZ ;  /* 0x0000000a040472a4 */ /* 0x002fc8000f8e02ff */
[----:B------:R-:W-:Y:S01]  /*0070*/  USHF.R.U32.HI UR4, URZ, 0x1, UR4 ;  /* 0x00000001ff047899 */ /* 0x000fe20008011604 */
[----:B0-----:R-:W-:-:S05]  /*0080*/  IMAD R0, R0, UR5, R3 ;  /* 0x0000000500007c24 */ /* 0x001fca000f8e0203 */
[----:B------:R-:W-:-:S13]  /*0090*/  ISETP.GE.U32.AND P0, PT, R0, UR4, PT ;  /* 0x0000000400007c0c */ /* 0x000fda000bf06070 */
[----:B------:R-:W-:Y:S05]  /*00a0*/  @P0 EXIT ;  /* 0x000000000000094d */ /* 0x000fea0003800000 */
[----:B------:R-:W-:Y:S01]  /*00b0*/  USHF.R.U32.HI UR6, URZ, 0x1, UR10 ;  /* 0x00000001ff067899 */ /* 0x000fe2000801160a */
[----:B------:R-:W0:Y:S01]  /*00c0*/  LDC.64 R10, c[0x0][0x398] ;  /* 0x0000e600ff0a7b82 */ /* 0x000e220000000a00 */
[----:B------:R-:W1:Y:S04]  /*00d0*/  LDCU UR4, c[0x0][0x3a0] ;  /* 0x00007400ff0477ac */ /* 0x000e680008000800 */
[----:B------:R-:W-:Y:S01]  /*00e0*/  IMAD R5, RZ, RZ, -UR6 ;  /* 0x80000006ff057e24 */ /* 0x000fe2000f8e02ff */
[----:B------:R-:W-:Y:S01]  /*00f0*/  ISETP.NE.U32.AND P2, PT, RZ, UR6, PT ;  /* 0x00000006ff007c0c */ /* 0x000fe2000bf45070 */
[----:B------:R-:W-:Y:S01]  /*0100*/  UMOV UR5, 0x1 ;  /* 0x0000000100057882 */ /* 0x000fe20000000000 */
[----:B------:R-:W2:Y:S01]  /*0110*/  I2F.U32.RP R4, UR6 ;  /* 0x0000000600047d06 */ /* 0x000ea20008209000 */
[----:B------:R-:W3:Y:S01]  /*0120*/  LDCU.64 UR8, c[0x0][0x358] ;  /* 0x00006b00ff0877ac */ /* 0x000ee20008000a00 */
[----:B-1----:R-:W-:-:S06]  /*0130*/  UIADD3 UR4, UPT, UPT, UR4, -0x1, URZ ;  /* 0xffffffff04047890 */ /* 0x002fcc000fffe0ff */
[----:B--2---:R-:W1:Y:S01]  /*0140*/  MUFU.RCP R4, R4 ;  /* 0x0000000400047308 */ /* 0x004e620000001000 */
[----:B------:R-:W-:-:S04]  /*0150*/  USHF.L.U32 UR5, UR5, UR4, URZ ;  /* 0x0000000405057299 */ /* 0x000fc800080006ff */
[----:B------:R-:W-:Y:S01]  /*0160*/  UIADD3 UR7, UPT, UPT, UR5, -0x1, URZ ;  /* 0xffffffff05077890 */ /* 0x000fe2000fffe0ff */
[----:B-1----:R-:W-:Y:S02]  /*0170*/  VIADD R2, R4, 0xffffffe ;  /* 0x0ffffffe04027836 */ /* 0x002fe40000000000 */
[----:B------:R-:W1:Y:S02]  /*0180*/  LDC R4, c[0x0][0x3a8] ;  /* 0x0000ea00ff047b82 */ /* 0x000e640000000800 */
[----:B------:R2:W4:Y:S02]  /*0190*/  F2I.FTZ.U32.TRUNC.NTZ R3, R2 ;  /* 0x0000000200037305 */ /* 0x000524000021f000 */
[----:B--2---:R-:W-:Y:S02]  /*01a0*/  HFMA2 R2, -RZ, RZ, 0, 0 ;  /* 0x00000000ff027431 */ /* 0x004fe400000001ff */
[----:B----4-:R-:W-:-:S04]  /*01b0*/  IMAD R5, R5, R3, RZ ;  /* 0x0000000305057224 */ /* 0x010fc800078e02ff */
[----:B------:R-:W-:-:S06]  /*01c0*/  IMAD.HI.U32 R3, R3, R5, R2 ;  /* 0x0000000503037227 */ /* 0x000fcc00078e0002 */
[----:B------:R-:W-:-:S04]  /*01d0*/  IMAD.HI.U32 R5, R3, R0, RZ ;  /* 0x0000000003057227 */ /* 0x000fc800078e00ff */
[----:B------:R-:W-:-:S04]  /*01e0*/  IMAD.MOV R3, RZ, RZ, -R5 ;  /* 0x000000ffff037224 */ /* 0x000fc800078e0a05 */
[----:B------:R-:W-:-:S05]  /*01f0*/  IMAD R3, R3, UR6, R0 ;  /* 0x0000000603037c24 */ /* 0x000fca000f8e0200 */
[----:B------:R-:W-:-:S13]  /*0200*/  ISETP.GE.U32.AND P0, PT, R3, UR6, PT ;  /* 0x0000000603007c0c */ /* 0x000fda000bf06070 */
[----:B------:R-:W-:Y:S01]  /*0210*/  @P0 VIADD R3, R3, -UR6 ;  /* 0x8000000603030c36 */ /* 0x000fe20008000000 */
[----:B------:R-:W-:-:S04]  /*0220*/  @P0 IADD3 R5, PT, PT, R5, 0x1, RZ ;  /* 0x0000000105050810 */ /* 0x000fc80007ffe0ff */
[----:B------:R-:W-:Y:S02]  /*0230*/  ISETP.GE.U32.AND P1, PT, R3, UR6, PT ;  /* 0x0000000603007c0c */ /* 0x000fe4000bf26070 */
[----:B------:R-:W2:Y:S11]  /*0240*/  LDC.64 R2, c[0x0][0x380] ;  /* 0x0000e000ff027b82 */ /* 0x000eb60000000a00 */
[----:B------:R-:W-:Y:S01]  /*0250*/  @P1 VIADD R5, R5, 0x1 ;  /* 0x0000000105051836 */ /* 0x000fe20000000000 */
[----:B------:R-:W-:-:S04]  /*0260*/  @!P2 LOP3.LUT R5, RZ, UR6, RZ, 0x33, !PT ;  /* 0x00000006ff05ac12 */ /* 0x000fc8000f8e33ff */
[----:B-1----:R-:W-:Y:S01]  /*0270*/  ISETP.GE.U32.AND P0, PT, R5, R4, PT ;  /* 0x000000040500720c */ /* 0x002fe20003f06070 */
[----:B------:R-:W-:-:S03]  /*0280*/  IMAD.MOV R7, RZ, RZ, -R5 ;  /* 0x000000ffff077224 */ /* 0x000fc600078e0a05 */
[----:B------:R-:W-:Y:S01]  /*0290*/  SEL R4, R4, RZ, P0 ;  /* 0x000000ff04047207 */ /* 0x000fe20000000000 */
[----:B------:R-:W-:Y:S01]  /*02a0*/  IMAD R0, R7, UR6, R0 ;  /* 0x0000000607007c24 */ /* 0x000fe2000f8e0200 */
[----:B------:R-:W-:Y:S02]  /*02b0*/  UMOV UR6, 0x2 ;  /* 0x0000000200067882 */ /* 0x000fe40000000000 */
[----:B------:R-:W-:Y:S01]  /*02c0*/  USHF.L.U32 UR6, UR6, UR4, URZ ;  /* 0x0000000406067299 */ /* 0x000fe200080006ff */
[----:B------:R-:W-:Y:S02]  /*02d0*/  IADD3 R9, PT, PT, R5, -R4, RZ ;  /* 0x8000000405097210 */ /* 0x000fe40007ffe0ff */
[----:B------:R-:W-:Y:S02]  /*02e0*/  LOP3.LUT P1, R6, R0, UR7, RZ, 0xc0, !PT ;  /* 0x0000000700067c12 */ /* 0x000fe4000f82c0ff */
[----:B------:R-:W-:Y:S01]  /*02f0*/  SHF.R.U32.HI R0, RZ, UR4, R0 ;  /* 0x00000004ff007c19 */ /* 0x000fe20008011600 */
[----:B0-----:R-:W-:-:S04]  /*0300*/  IMAD.WIDE.U32 R10, R9, 0x4, R10 ;  /* 0x00000004090a7825 */ /* 0x001fc800078e000a */
[----:B------:R-:W-:Y:S02]  /*0310*/  IMAD R7, R5, UR10, R6 ;  /* 0x0000000a05077c24 */ /* 0x000fe4000f8e0206 */
[----:B---3--:R0:W5:Y:S01]  /*0320*/  LDG.E R10, desc[UR8][R10.64] ;  /* 0x000000080a0a7981 */ /* 0x008162000c1e1900 */
[----:B------:R-:W1:Y:S01]  /*0330*/  LDC.64 R4, c[0x0][0x390] ;  /* 0x0000e400ff047b82 */ /* 0x000e620000000a00 */
[----:B------:R-:W-:-:S04]  /*0340*/  IMAD R7, R0, UR6, R7 ;  /* 0x0000000600077c24 */ /* 0x000fc8000f8e0207 */
[----:B--2---:R-:W-:-:S05]  /*0350*/  IMAD.WIDE.U32 R2, R7, 0x4, R2 ;  /* 0x0000000407027825 */ /* 0x004fca00078e0002 */
[----:B------:R0:W5:Y:S01]  /*0360*/  LDG.E R0, desc[UR8][R2.64] ;  /* 0x0000000802007981 */ /* 0x000162000c1e1900 */
[----:B------:R-:W-:Y:S01]  /*0370*/  IADD3 R8, PT, PT, R7, UR5, RZ ;  /* 0x0000000507087c10 */ /* 0x000fe2000fffe0ff */
[----:B------:R-:W-:Y:S01]  /*0380*/  UMOV UR4, URZ ;  /* 0x000000ff00047c82 */ /* 0x000fe20008000000 */
[----:B------:R-:W-:Y:S01]  /*0390*/  BSSY.RECONVERGENT B0, `(.L_x_55) ;  /* 0x000004c000007945 */ /* 0x000fe20003800200 */
[----:B------:R-:W-:Y:S02]  /*03a0*/  IMAD.MOV.U32 R18, RZ, RZ, 0x1 ;  /* 0x00000001ff127424 */ /* 0x000fe400078e00ff */
[----:B------:R-:W-:Y:S02]  /*03b0*/  IMAD.MOV.U32 R19, RZ, RZ, 0x0 ;  /* 0x00000000ff137424 */ /* 0x000fe400078e00ff */
[----:B-1----:R-:W-:Y:S01]  /*03c0*/  IMAD.WIDE.U32 R4, R9, 0x4, R4 ;  /* 0x0000000409047825 */ /* 0x002fe200078e0004 */
[----:B0-----:R-:W-:Y:S06]  /*03d0*/  @!P1 BRA `(.L_x_56) ;  /* 0x00000004001c9947 */ /* 0x001fec0003800000 */
[----:B------:R0:W5:Y:S01]  /*03e0*/  LDG.E R9, desc[UR8][R4.64] ;  /* 0x0000000804097981 */ /* 0x000162000c1e1900 */
[----:B------:R-:W-:Y:S01]  /*03f0*/  BSSY.RECONVERGENT B1, `(.L_x_57) ;  /* 0x0000044000017945 */ /* 0x000fe20003800200 */
[----:B------:R-:W-:Y:S01]  /*0400*/  IMAD.MOV.U32 R11, RZ, RZ, R6 ;  /* 0x000000ffff0b7224 */ /* 0x000fe200078e0006 */
[----:B------:R-:W-:Y:S01]  /*0410*/  MOV R18, 0x1 ;  /* 0x0000000100127802 */ /* 0x000fe20000000f00 */
[----:B------:R-:W-:-:S07]  /*0420*/  IMAD.MOV.U32 R14, RZ, RZ, RZ ;  /* 0x000000ffff0e7224 */ /* 0x000fce00078e00ff */
.L_x_66:
        /* <DEDUP_REMOVED lines=27> */
.L_x_61:
[----:B------:R-:W-:-:S07]  /*05e0*/  MOV R16, 0x600 ;  /* 0x0000060000107802 */ /* 0x000fce0000000f00 */
[----:B------:R-:W-:Y:S05]  /*05f0*/  CALL.REL.NOINC `($__internal_4_$__cuda_sm20_rem_u64) ;  /* 0x00000004003c7944 */ /* 0x000fea0003c00000 */
.L_x_62:
[----:B------:R-:W-:Y:S05]  /*0600*/  BSYNC.RECONVERGENT B3 ;  /* 0x0000000000037941 */ /* 0x000fea0003800200 */
.L_x_60:
[----:B------:R-:W-:-:S07]  /*0610*/  IMAD.MOV.U32 R18, RZ, RZ, R13 ;  /* 0x000000ffff127224 */ /* 0x000fce00078e000d */
.L_x_59:
[----:B------:R-:W-:Y:S05]  /*0620*/  BSYNC.RECONVERGENT B2 ;  /* 0x0000000000027941 */ /* 0x000fea0003800200 */
.L_x_58:
[----:B-----5:R-:W-:Y:S01]  /*0630*/  IMAD.WIDE.U32 R12, R9, R9, RZ ;  /* 0x00000009090c7225 */ /* 0x020fe200078e00ff */
[----:B------:R-:W-:Y:S04]  /*0640*/  BSSY.RECONVERGENT B2, `(.L_x_63) ;  /* 0x0000019000027945 */ /* 0x000fe80003800200 */
[----:B------:R-:W-:-:S13]  /*0650*/  ISETP.NE.U32.AND P0, PT, R13, RZ, PT ;  /* 0x000000ff0d00720c */ /* 0x000fda0003f05070 */
[----:B------:R-:W-:Y:S05]  /*0660*/  @P0 BRA `(.L_x_64) ;  /* 0x00000000004c0947 */ /* 0x000fea0003800000 */
[----:B------:R-:W0:Y:S01]  /*0670*/  I2F.U32.RP R6, R10 ;  /* 0x0000000a00067306 */ /* 0x000e220000209000 */
[----:B------:R-:W-:Y:S02]  /*0680*/  HFMA2 R4, -RZ, RZ, 0, 0 ;  /* 0x00000000ff047431 */ /* 0x000fe400000001ff */
[----:B------:R-:W-:Y:S01]  /*0690*/  IMAD.MOV R7, RZ, RZ, -R10 ;  /* 0x000000ffff077224 */ /* 0x000fe200078e0a0a */
[----:B------:R-:W-:-:S04]  /*06a0*/  ISETP.NE.U32.AND P1, PT, R10, RZ, PT ;  /* 0x000000ff0a00720c */ /* 0x000fc80003f25070 */
[----:B0-----:R-:W0:Y:S02]  /*06b0*/  MUFU.RCP R6, R6 ;  /* 0x0000000600067308 */ /* 0x001e240000001000 */
[----:B0-----:R-:W-:-:S06]  /*06c0*/  IADD3 R5, PT, PT, R6, 0xffffffe, RZ ;  /* 0x0ffffffe06057810 */ /* 0x001fcc0007ffe0ff */
[----:B------:R-:W0:Y:S02]  /*06d0*/  F2I.FTZ.U32.TRUNC.NTZ R5, R5 ;  /* 0x0000000500057305 */ /* 0x000e24000021f000 */
[----:B0-----:R-:W-:-:S04]  /*06e0*/  IMAD R7, R7, R5, RZ ;  /* 0x0000000507077224 */ /* 0x001fc800078e02ff */
        /* <DEDUP_REMOVED lines=11> */
.L_x_64:
[----:B------:R-:W-:-:S07]  /*07a0*/  MOV R16, 0x7c0 ;  /* 0x000007c000107802 */ /* 0x000fce0000000f00 */
[----:B------:R-:W-:Y:S05]  /*07b0*/  CALL.REL.NOINC `($__internal_4_$__cuda_sm20_rem_u64) ;  /* 0x0000000000cc7944 */ /* 0x000fea0003c00000 */
[----:B------:R-:W-:-:S07]  /*07c0*/  IMAD.MOV.U32 R9, RZ, RZ, R13 ;  /* 0x000000ffff097224 */ /* 0x000fce00078e000d */
.L_x_65:
[----:B------:R-:W-:Y:S05]  /*07d0*/  BSYNC.RECONVERGENT B2 ;  /* 0x0000000000027941 */ /* 0x000fea0003800200 */
.L_x_63:
[C---:B------:R-:W-:Y:S02]  /*07e0*/  ISETP.GT.U32.AND P0, PT, R11.reuse, 0x1, PT ;  /* 0x000000010b00780c */ /* 0x040fe40003f04070 */
[--C-:B------:R-:W-:Y:S02]  /*07f0*/  SHF.R.U64 R11, R11, 0x1, R14.reuse ;  /* 0x000000010b0b7819 */ /* 0x100fe4000000120e */
[----:B------:R-:W-:Y:S02]  /*0800*/  ISETP.GT.U32.AND.EX P0, PT, R14, RZ, PT, P0 ;  /* 0x000000ff0e00720c */ /* 0x000fe40003f04100 */
[----:B------:R-:W-:-:S11]  /*0810*/  SHF.R.U32.HI R14, RZ, 0x1, R14 ;  /* 0x00000001ff0e7819 */ /* 0x000fd6000001160e */
[----:B------:R-:W-:Y:S05]  /*0820*/  @P0 BRA `(.L_x_66) ;  /* 0xfffffffc00000947 */ /* 0x000fea000383ffff */
[----:B------:R-:W-:Y:S05]  /*0830*/  BSYNC.RECONVERGENT B1 ;  /* 0x0000000000017941 */ /* 0x000fea0003800200 */
.L_x_57:
[----:B------:R-:W-:-:S07]  /*0840*/  HFMA2 R19, -RZ, RZ, 0, 0 ;  /* 0x00000000ff137431 */ /* 0x000fce00000001ff */
.L_x_56:
[----:B------:R-:W-:Y:S05]  /*0850*/  BSYNC.RECONVERGENT B0 ;  /* 0x0000000000007941 */ /* 0x000fea0003800200 */
.L_x_55:
[----:B------:R-:W0:Y:S02]  /*0860*/  LDC.64 R4, c[0x0][0x380] ;  /* 0x0000e000ff047b82 */ /* 0x000e240000000a00 */
[----:B0-----:R-:W-:-:S05]  /*0870*/  IMAD.WIDE.U32 R8, R8, 0x4, R4 ;  /* 0x0000000408087825 */ /* 0x001fca00078e0004 */
[----:B------:R-:W2:Y:S01]  /*0880*/  LDG.E R13, desc[UR8][R8.64] ;  /* 0x00000008080d7981 */ /* 0x000ea2000c1e1900 */
[----:B------:R-:W-:Y:S01]  /*0890*/  BSSY.RECONVERGENT B0, `(.L_x_67) ;  /* 0x000001b000007945 */ /* 0x000fe20003800200 */
[-C--:B--2---:R-:W-:Y:S02]  /*08a0*/  IMAD R5, R19, R13.reuse, RZ ;  /* 0x0000000d13057224 */ /* 0x084fe400078e02ff */
[----:B------:R-:W-:-:S04]  /*08b0*/  IMAD.WIDE.U32 R12, R18, R13, RZ ;  /* 0x0000000d120c7225 */ /* 0x000fc800078e00ff */
[----:B------:R-:W-:-:S05]  /*08c0*/  IMAD.IADD R5, R13, 0x1, R5 ;  /* 0x000000010d057824 */ /* 0x000fca00078e0205 */
[----:B------:R-:W-:-:S13]  /*08d0*/  ISETP.NE.U32.AND P0, PT, R5, RZ, PT ;  /* 0x000000ff0500720c */ /* 0x000fda0003f05070 */
[----:B------:R-:W-:Y:S05]  /*08e0*/  @P0 BRA `(.L_x_68) ;  /* 0x0000000000480947 */ /* 0x000fea0003800000 */
[----:B-----5:R-:W0:Y:S01]  /*08f0*/  I2F.U32.RP R6, R10 ;  /* 0x0000000a00067306 */ /* 0x020e220000209000 */
[----:B------:R-:W-:Y:S01]  /*0900*/  IMAD.MOV R7, RZ, RZ, -R10 ;  /* 0x000000ffff077224 */ /* 0x000fe200078e0a0a */
[----:B------:R-:W-:Y:S02]  /*0910*/  MOV R4, RZ ;  /* 0x000000ff00047202 */ /* 0x000fe40000000f00 */
        /* <DEDUP_REMOVED lines=15> */
.L_x_68:
[----:B------:R-:W-:Y:S02]  /*0a10*/  MOV R13, R5 ;  /* 0x00000005000d7202 */ /* 0x000fe40000000f00 */
[----:B------:R-:W-:-:S07]  /*0a20*/  MOV R16, 0xa40 ;  /* 0x00000a4000107802 */ /* 0x000fce0000000f00 */
[----:B-----5:R-:W-:Y:S05]  /*0a30*/  CALL.REL.NOINC `($__internal_4_$__cuda_sm20_rem_u64) ;  /* 0x00000000002c7944 */ /* 0x020fea0003c00000 */
.L_x_69:
[----:B------:R-:W-:Y:S05]  /*0a40*/  BSYNC.RECONVERGENT B0 ;  /* 0x0000000000007941 */ /* 0x000fea0003800200 */
.L_x_67:
[C---:B------:R-:W-:Y:S01]  /*0a50*/  IMAD.IADD R5, R0.reuse, 0x1, R13 ;  /* 0x0000000100057824 */ /* 0x040fe200078e020d */
[----:B------:R-:W-:-:S04]  /*0a60*/  ISETP.GE.U32.AND P1, PT, R0, R13, PT ;  /* 0x0000000d0000720c */ /* 0x000fc80003f26070 */
[----:B------:R-:W-:-:S04]  /*0a70*/  ISETP.GE.U32.AND P0, PT, R5, R10, PT ;  /* 0x0000000a0500720c */ /* 0x000fc80003f06070 */
[C---:B------:R-:W-:Y:S02]  /*0a80*/  SEL R4, R10.reuse, RZ, P0 ;  /* 0x000000ff0a047207 */ /* 0x040fe40000000000 */
[----:B------:R-:W-:Y:S02]  /*0a90*/  SEL R10, R10, RZ, !P1 ;  /* 0x000000ff0a0a7207 */ /* 0x000fe40004800000 */
[----:B------:R-:W-:Y:S02]  /*0aa0*/  IADD3 R5, PT, PT, R5, -R4, RZ ;  /* 0x8000000405057210 */ /* 0x000fe40007ffe0ff */
[----:B------:R-:W-:-:S03]  /*0ab0*/  IADD3 R13, PT, PT, R10, R0, -R13 ;  /* 0x000000000a0d7210 */ /* 0x000fc60007ffe80d */
[----:B------:R-:W-:Y:S04]  /*0ac0*/  STG.E desc[UR8][R2.64], R5 ;  /* 0x0000000502007986 */ /* 0x000fe8000c101908 */
[----:B------:R-:W-:Y:S01]  /*0ad0*/  STG.E desc[UR8][R8.64], R13 ;  /* 0x0000000d08007986 */ /* 0x000fe2000c101908 */
[----:B------:R-:W-:Y:S05]  /*0ae0*/  EXIT ;  /* 0x000000000000794d */ /* 0x000fea0003800000 */
        .weak           $__internal_4_$__cuda_sm20_rem_u64
        .type           $__internal_4_$__cuda_sm20_rem_u64,@function
        .size           $__internal_4_$__cuda_sm20_rem_u64,(.L_x_104 - $__internal_4_$__cuda_sm20_rem_u64)
$__internal_4_$__cuda_sm20_rem_u64:
[----:B------:R-:W-:Y:S01]  /*0af0*/  IMAD.U32 R21, RZ, RZ, UR4 ;  /* 0x00000004ff157e24 */ /* 0x000fe2000f8e00ff */
[----:B------:R-:W-:-:S04]  /*0b00*/  MOV R20, R10 ;  /* 0x0000000a00147202 */ /* 0x000fc80000000f00 */
[----:B------:R-:W0:Y:S08]  /*0b10*/  I2F.U64.RP R15, R20 ;  /* 0x00000014000f7312 */ /* 0x000e300000309000 */
[----:B0-----:R-:W0:Y:S02]  /*0b20*/  MUFU.RCP R15, R15 ;  /* 0x0000000f000f7308 */ /* 0x001e240000001000 */
[----:B0-----:R-:W-:-:S06]  /*0b30*/  VIADD R4, R15, 0x1ffffffe ;  /* 0x1ffffffe0f047836 */ /* 0x001fcc0000000000 */
[----:B------:R-:W0:Y:S02]  /*0b40*/  F2I.U64.TRUNC R4, R4 ;  /* 0x0000000400047311 */ /* 0x000e24000020d800 */
[----:B0-----:R-:W-:-:S04]  /*0b50*/  IMAD.WIDE.U32 R6, R4, R10, RZ ;  /* 0x0000000a04067225 */ /* 0x001fc800078e00ff */
[----:B------:R-:W-:Y:S01]  /*0b60*/  IMAD R7, R4, UR4, R7 ;  /* 0x0000000404077c24 */ /* 0x000fe2000f8e0207 */
[----:B------:R-:W-:-:S03]  /*0b70*/  IADD3 R17, P0, PT, RZ, -R6, RZ ;  /* 0x80000006ff117210 */ /* 0x000fc60007f1e0ff */
[----:B------:R-:W-:Y:S02]  /*0b80*/  IMAD R7, R5, R10, R7 ;  /* 0x0000000a05077224 */ /* 0x000fe400078e0207 */
[----:B------:R-:W-:-:S03]  /*0b90*/  IMAD.HI.U32 R6, R4, R17, RZ ;  /* 0x0000001104067227 */ /* 0x000fc600078e00ff */
[----:B------:R-:W-:Y:S01]  /*0ba0*/  IADD3.X R19, PT, PT, RZ, ~R7, RZ, P0, !PT ;  /* 0x80000007ff137210 */ /* 0x000fe200007fe4ff */
[----:B------:R-:W-:-:S04]  /*0bb0*/  IMAD.MOV.U32 R7, RZ, RZ, R4 ;  /* 0x000000ffff077224 */ /* 0x000fc800078e0004 */
[----:B------:R-:W-:-:S04]  /*0bc0*/  IMAD.WIDE.U32 R6, P0, R4, R19, R6 ;  /* 0x0000001304067225 */ /* 0x000fc80007800006 */
[C---:B------:R-:W-:Y:S02]  /*0bd0*/  IMAD R21, R5.reuse, R19, RZ ;  /* 0x0000001305157224 */ /* 0x040fe400078e02ff */
[----:B------:R-:W-:-:S04]  /*0be0*/  IMAD.HI.U32 R6, P1, R5, R17, R6 ;  /* 0x0000001105067227 */ /* 0x000fc80007820006 */
[----:B------:R-:W-:Y:S01]  /*0bf0*/  IMAD.HI.U32 R15, R5, R19, RZ ;  /* 0x00000013050f7227 */ /* 0x000fe200078e00ff */
[----:B------:R-:W-:-:S04]  /*0c00*/  IADD3 R7, P2, PT, R21, R6, RZ ;  /* 0x0000000615077210 */ /* 0x000fc80007f5e0ff */
[----:B------:R-:W-:Y:S01]  /*0c10*/  IADD3.X R15, PT, PT, R15, R5, RZ, P0, !PT ;  /* 0x000000050f0f7210 */ /* 0x000fe200007fe4ff */
[----:B------:R-:W-:-:S03]  /*0c20*/  IMAD.WIDE.U32 R4, R7, R10, RZ ;  /* 0x0000000a07047225 */ /* 0x000fc600078e00ff */
[----:B------:R-:W-:Y:S01]  /*0c30*/  IADD3.X R15, PT, PT, RZ, RZ, R15, P2, P1 ;  /* 0x000000ffff0f7210 */ /* 0x000fe200017e240f */
[----:B------:R-:W-:Y:S01]  /*0c40*/  IMAD R5, R7, UR4, R5 ;  /* 0x0000000407057c24 */ /* 0x000fe2000f8e0205 */
[----:B------:R-:W-:-:S03]  /*0c50*/  IADD3 R17, P0, PT, RZ, -R4, RZ ;  /* 0x80000004ff117210 */ /* 0x000fc60007f1e0ff */
[----:B------:R-:W-:Y:S02]  /*0c60*/  IMAD R5, R15, R10, R5 ;  /* 0x0000000a0f057224 */ /* 0x000fe400078e0205 */
[----:B------:R-:W-:-:S04]  /*0c70*/  IMAD.HI.U32 R6, R7, R17, RZ ;  /* 0x0000001107067227 */ /* 0x000fc800078e00ff */
[----:B------:R-:W-:Y:S02]  /*0c80*/  IMAD.X R4, RZ, RZ, ~R5, P0 ;  /* 0x000000ffff047224 */ /* 0x000fe400000e0e05 */
[----:B------:R-:W-:Y:S02]  /*0c90*/  IMAD.MOV.U32 R5, RZ, RZ, RZ ;  /* 0x000000ffff057224 */ /* 0x000fe400078e00ff */
        /* <DEDUP_REMOVED lines=14> */
[----:B------:R-:W-:-:S04]  /*0d80*/  IMAD.WIDE.U32 R4, R7, R10, RZ ;  /* 0x0000000a07047225 */ /* 0x000fc800078e00ff */
[----:B------:R-:W-:Y:S01]  /*0d90*/  IMAD.X R15, RZ, RZ, R6, P1 ;  /* 0x000000ffff0f7224 */ /* 0x000fe200008e0606 */
[----:B------:R-:W-:Y:S01]  /*0da0*/  IADD3 R17, P1, PT, -R4, R12, RZ ;  /* 0x0000000c04117210 */ /* 0x000fe20007f3e1ff */
[----:B------:R-:W-:-:S03]  /*0db0*/  IMAD R7, R7, UR4, R5 ;  /* 0x0000000407077c24 */ /* 0x000fc6000f8e0205 */
[-C--:B------:R-:W-:Y:S01]  /*0dc0*/  ISETP.GE.U32.AND P0, PT, R17, R10.reuse, PT ;  /* 0x0000000a1100720c */ /* 0x080fe20003f06070 */
[----:B------:R-:W-:-:S05]  /*0dd0*/  IMAD R4, R15, R10, R7 ;  /* 0x0000000a0f047224 */ /* 0x000fca00078e0207 */
[----:B------:R-:W-:Y:S02]  /*0de0*/  IADD3.X R13, PT, PT, ~R4, R13, RZ, P1, !PT ;  /* 0x0000000d040d7210 */ /* 0x000fe40000ffe5ff */
[-C--:B------:R-:W-:Y:S02]  /*0df0*/  IADD3 R5, P1, PT, -R10, R17.reuse, RZ ;  /* 0x000000110a057210 */ /* 0x080fe40007f3e1ff */
[C---:B------:R-:W-:Y:S02]  /*0e00*/  ISETP.GE.U32.AND.EX P0, PT, R13.reuse, UR4, PT, P0 ;  /* 0x000000040d007c0c */ /* 0x040fe4000bf06100 */
[----:B------:R-:W-:Y:S02]  /*0e10*/  IADD3.X R4, PT, PT, R13, ~UR4, RZ, P1, !PT ;  /* 0x800000040d047c10 */ /* 0x000fe40008ffe4ff */
[----:B------:R-:W-:Y:S01]  /*0e20*/  SEL R5, R5, R17, P0 ;  /* 0x0000001105057207 */ /* 0x000fe20000000000 */
[----:B------:R-:W-:Y:S01]  /*0e30*/  HFMA2 R17, -RZ, RZ, 0, 0 ;  /* 0x00000000ff117431 */ /* 0x000fe200000001ff */
[----:B------:R-:W-:-:S02]  /*0e40*/  SEL R4, R4, R13, P0 ;  /* 0x0000000d04047207 */ /* 0x000fc40000000000 */
[C---:B------:R-:W-:Y:S01]  /*0e50*/  ISETP.GE.U32.AND P0, PT, R5.reuse, R10, PT ;  /* 0x0000000a0500720c */ /* 0x040fe20003f06070 */
[----:B------:R-:W-:Y:S01]  /*0e60*/  IMAD.IADD R13, R5, 0x1, -R10 ;  /* 0x00000001050d7824 */ /* 0x000fe200078e0a0a */
[----:B------:R-:W-:Y:S02]  /*0e70*/  ISETP.NE.U32.AND P1, PT, R10, RZ, PT ;  /* 0x000000ff0a00720c */ /* 0x000fe40003f25070 */
[----:B------:R-:W-:Y:S02]  /*0e80*/  ISETP.GE.U32.AND.EX P0, PT, R4, UR4, PT, P0 ;  /* 0x0000000404007c0c */ /* 0x000fe4000bf06100 */
[----:B------:R-:W-:Y:S02]  /*0e90*/  ISETP.NE.AND.EX P1, PT, RZ, UR4, PT, P1 ;  /* 0x00000004ff007c0c */ /* 0x000fe4000bf25310 */
[----:B------:R-:W-:-:S04]  /*0ea0*/  SEL R13, R13, R5, P0 ;  /* 0x000000050d0d7207 */ /* 0x000fc80000000000 */
[----:B------:R-:W-:Y:S01]  /*0eb0*/  SEL R13, R13, 0xffffffff, P1 ;  /* 0xffffffff0d0d7807 */ /* 0x000fe20000800000 */
[----:B------:R-:W-:Y:S06]  /*0ec0*/  RET.REL.NODEC R16 `(_Z22ntt_stage_multi_kernelPjjS_S_jjj) ;  /* 0xfffffff0104c7950 */ /* 0x000fec0003c3ffff */
.L_x_70:
        /* <DEDUP_REMOVED lines=11> */
.L_x_104:


//--------------------- .text._Z17N_inverses_kerneljPjjS_ --------------------------
	.section	.text._Z17N_inverses_kerneljPjjS_,"ax",@progbits
	.align	128
        .global         _Z17N_inverses_kerneljPjjS_
        .type           _Z17N_inverses_kerneljPjjS_,@function
        .size           _Z17N_inverses_kerneljPjjS_,(.L_x_105 - _Z17N_inverses_kerneljPjjS_)
        .other          _Z17N_inverses_kerneljPjjS_,@"STO_CUDA_ENTRY STV_DEFAULT"
_Z17N_inverses_kerneljPjjS_:
.text._Z17N_inverses_kerneljPjjS_:
[----:B------:R-:W-:Y:S01]  /*0000*/  LDC R1, c[0x0][0x37c] ;  /* 0x0000df00ff017b82 */ /* 0x000fe20000000800 */
[----:B------:R-:W0:Y:S07]  /*0010*/  S2R R3, SR_TID.X ;  /* 0x0000000000037919 */ /* 0x000e2e0000002100 */
[----:B------:R-:W0:Y:S01]  /*0020*/  S2UR UR4, SR_CTAID.X ;  /* 0x00000000000479c3 */ /* 0x000e220000002500 */
[----:B------:R-:W1:Y:S07]  /*0030*/  LDCU UR5, c[0x0][0x390] ;  /* 0x00007200ff0577ac */ /* 0x000e6e0008000800 */
[----:B------:R-:W0:Y:S02]  /*0040*/  LDC R8, c[0x0][0x360] ;  /* 0x0000d800ff087b82 */ /* 0x000e240000000800 */
[----:B0-----:R-:W-:-:S05]  /*0050*/  IMAD R8, R8, UR4, R3 ;  /* 0x0000000408087c24 */ /* 0x001fca000f8e0203 */
[----:B-1----:R-:W-:-:S13]  /*0060*/  ISETP.GE.U32.AND P0, PT, R8, UR5, PT ;  /* 0x0000000508007c0c */ /* 0x002fda000bf06070 */
[----:B------:R-:W-:Y:S05]  /*0070*/  @P0 EXIT ;  /* 0x000000000000094d */ /* 0x000fea0003800000 */
[----:B------:R-:W0:Y:S01]  /*0080*/  LDC.64 R6, c[0x0][0x388] ;  /* 0x0000e200ff067b82 */ /* 0x000e220000000a00 */
[----:B------:R-:W1:Y:S01]  /*0090*/  LDCU.64 UR4, c[0x0][0x358] ;  /* 0x00006b00ff0477ac */ /* 0x000e620008000a00 */
[----:B0-----:R-:W-:-:S06]  /*00a0*/  IMAD.WIDE.U32 R6, R8, 0x4, R6 ;  /* 0x0000000408067825 */ /* 0x001fcc00078e0006 */
[----:B-1----:R-:W2:Y:S01]  /*00b0*/  LDG.E R6, desc[UR4][R6.64] ;  /* 0x0000000406067981 */ /* 0x002ea2000c1e1900 */
[----:B------:R-:W-:Y:S01]  /*00c0*/  BSSY.RECONVERGENT B0, `(.L_x_71) ;  /* 0x000004d000007945 */ /* 0x000fe20003800200 */
[----:B------:R-:W-:Y:S02]  /*00d0*/  IMAD.MOV.U32 R9, RZ, RZ, 0x1 ;  /* 0x00000001ff097424 */ /* 0x000fe400078e00ff */
[----:B--2---:R-:W-:-:S05]  /*00e0*/  VIADD R7, R6, 0xfffffffe ;  /* 0xfffffffe06077836 */ /* 0x004fca0000000000 */
[----:B------:R-:W-:-:S13]  /*00f0*/  ISETP.NE.AND P0, PT, R7, RZ, PT ;  /* 0x000000ff0700720c */ /* 0x000fda0003f05270 */
[----:B------:R-:W-:Y:S05]  /*0100*/  @!P0 BRA `(.L_x_72) ;  /* 0x0000000400208947 */ /* 0x000fea0003800000 */
[----:B------:R-:W0:Y:S01]  /*0110*/  LDCU UR6, c[0x0][0x380] ;  /* 0x00007000ff0677ac */ /* 0x000e220008000800 */
[----:B------:R-:W-:Y:S02]  /*0120*/  HFMA2 R4, -RZ, RZ, 0, 0 ;  /* 0x00000000ff047431 */ /* 0x000fe400000001ff */
[----:B------:R-:W-:Y:S01]  /*0130*/  IMAD.MOV.U32 R9, RZ, RZ, 0x1 ;  /* 0x00000001ff097424 */ /* 0x000fe200078e00ff */
[----:B0-----:R-:W-:-:S07]  /*0140*/  MOV R10, UR6 ;  /* 0x00000006000a7c02 */ /* 0x001fce0008000f00 */
.L_x_81:
[----:B------:R-:W-:Y:S01]  /*0150*/  LOP3.LUT R0, R7, 0x1, RZ, 0xc0, !PT ;  /* 0x0000000107007812 */ /* 0x000fe200078ec0ff */
[----:B------:R-:W-:Y:S01]  /*0160*/  BSSY.RECONVERGENT B1, `(.L_x_73) ;  /* 0x0000021000017945 */ /* 0x000fe20003800200 */
[----:B------:R-:W-:Y:S02]  /*0170*/  IMAD.MOV.U32 R5, RZ, RZ, RZ ;  /* 0x000000ffff057224 */ /* 0x000fe400078e00ff */
        /* <DEDUP_REMOVED lines=13> */
[----:B0-----:R-:W-:Y:S01]  /*0250*/  MOV R12, RZ ;  /* 0x000000ff000c7202 */ /* 0x001fe20000000f00 */
        /* <DEDUP_REMOVED lines=11> */
.L_x_76:
[----:B------:R-:W-:Y:S01]  /*0310*/  MOV R0, R2 ;  /* 0x0000000200007202 */ /* 0x000fe20000000f00 */
[----:B------:R-:W-:Y:S01]  /*0320*/  IMAD.MOV.U32 R11, RZ, RZ, R3 ;  /* 0x000000ffff0b7224 */ /* 0x000fe200078e0003 */
[----:B------:R-:W-:-:S07]  /*0330*/  MOV R12, 0x350 ;  /* 0x00000350000c7802 */ /* 0x000fce0000000f00 */
[----:B------:R-:W-:Y:S05]  /*0340*/  CALL.REL.NOINC `($__internal_5_$__cuda_sm20_rem_u64) ;  /* 0x0000000000a47944 */ /* 0x000fea0003c00000 */
.L_x_77:
[----:B------:R-:W-:Y:S05]  /*0350*/  BSYNC.RECONVERGENT B2 ;  /* 0x0000000000027941 */ /* 0x000fea0003800200 */
.L_x_75:
[----:B------:R-:W-:-:S07]  /*0360*/  MOV R9, R3 ;  /* 0x0000000300097202 */ /* 0x000fce0000000f00 */
.L_x_74:
[----:B------:R-:W-:Y:S05]  /*0370*/  BSYNC.RECONVERGENT B1 ;  /* 0x0000000000017941 */ /* 0x000fea0003800200 */
.L_x_73:
        /* <DEDUP_REMOVED lines=20> */
[----:B------:R-:W-:-:S05]  /*04c0*/  @!P1 LOP3.LUT R11, RZ, R6, RZ, 0x33, !PT ;  /* 0x00000006ff0b9212 */ /* 0x000fca00078e33ff */
[----:B------:R-:W-:Y:S01]  /*04d0*/  IMAD.MOV.U32 R10, RZ, RZ, R11 ;  /* 0x000000ffff0a7224 */ /* 0x000fe200078e000b */
[----:B------:R-:W-:Y:S06]  /*04e0*/  BRA `(.L_x_80) ;  /* 0x0000000000107947 */ /* 0x000fec0003800000 */
.L_x_79:
[----:B------:R-:W-:Y:S02]  /*04f0*/  MOV R0, R10 ;  /* 0x0000000a00007202 */ /* 0x000fe40000000f00 */
[----:B------:R-:W-:-:S07]  /*0500*/  MOV R12, 0x520 ;  /* 0x00000520000c7802 */ /* 0x000fce0000000f00 */
[----:B------:R-:W-:Y:S05]  /*0510*/  CALL.REL.NOINC `($__internal_5_$__cuda_sm20_rem_u64) ;  /* 0x0000000000307944 */ /* 0x000fea0003c00000 */
[----:B------:R-:W-:-:S07]  /*0520*/  IMAD.MOV.U32 R10, RZ, RZ, R3 ;  /* 0x000000ffff0a7224 */ /* 0x000fce00078e0003 */
.L_x_80:
[----:B------:R-:W-:Y:S05]  /*0530*/  BSYNC.RECONVERGENT B1 ;  /* 0x0000000000017941 */ /* 0x000fea0003800200 */
.L_x_78:
[C---:B------:R-:W-:Y:S02]  /*0540*/  ISETP.GT.U32.AND P0, PT, R7.reuse, 0x1, PT ;  /* 0x000000010700780c */ /* 0x040fe40003f04070 */
[--C-:B------:R-:W-:Y:S02]  /*0550*/  SHF.R.U64 R7, R7, 0x1, R4.reuse ;  /* 0x0000000107077819 */ /* 0x100fe40000001204 */
[----:B------:R-:W-:Y:S02]  /*0560*/  ISETP.GT.U32.AND.EX P0, PT, R4, RZ, PT, P0 ;  /* 0x000000ff0400720c */ /* 0x000fe40003f04100 */
[----:B------:R-:W-:-:S11]  /*0570*/  SHF.R.U32.HI R4, RZ, 0x1, R4 ;  /* 0x00000001ff047819 */ /* 0x000fd60000011604 */
[----:B------:R-:W-:Y:S05]  /*0580*/  @P0 BRA `(.L_x_81) ;  /* 0xfffffff800f00947 */ /* 0x000fea000383ffff */
.L_x_72:
[----:B------:R-:W-:Y:S05]  /*0590*/  BSYNC.RECONVERGENT B0 ;  /* 0x0000000000007941 */ /* 0x000fea0003800200 */
.L_x_71:
[----:B------:R-:W0:Y:S02]  /*05a0*/  LDC.64 R2, c[0x0][0x398] ;  /* 0x0000e600ff027b82 */ /* 0x000e240000000a00 */
[----:B0-----:R-:W-:-:S05]  /*05b0*/  IMAD.WIDE.U32 R2, R8, 0x4, R2 ;  /* 0x0000000408027825 */ /* 0x001fca00078e0002 */
[----:B------:R-:W-:Y:S01]  /*05c0*/  STG.E desc[UR4][R2.64], R9 ;  /* 0x0000000902007986 */ /* 0x000fe2000c101904 */
[----:B------:R-:W-:Y:S05]  /*05d0*/  EXIT ;  /* 0x000000000000794d */ /* 0x000fea0003800000 */
        .weak           $__internal_5_$__cuda_sm20_rem_u64
        .type           $__internal_5_$__cuda_sm20_rem_u64,@function
        .size           $__internal_5_$__cuda_sm20_rem_u64,(.L_x_105 - $__internal_5_$__cuda_sm20_rem_u64)
$__internal_5_$__cuda_sm20_rem_u64:
[----:B------:R-:W-:Y:S01]  /*05e0*/  MOV R16, R6 ;  /* 0x0000000600107202 */ /* 0x000fe20000000f00 */
[----:B------:R-:W-:-:S04]  /*05f0*/  IMAD.MOV.U32 R17, RZ, RZ, R5 ;  /* 0x000000ffff117224 */ /* 0x000fc800078e0005 */
[----:B------:R-:W0:Y:S08]  /*0600*/  I2F.U64.RP R13, R16 ;  /* 0x00000010000d7312 */ /* 0x000e300000309000 */
[----:B0-----:R-:W0:Y:S02]  /*0610*/  MUFU.RCP R13, R13 ;  /* 0x0000000d000d7308 */ /* 0x001e240000001000 */
[----:B0-----:R-:W-:-:S06]  /*0620*/  IADD3 R2, PT, PT, R13, 0x1ffffffe, RZ ;  /* 0x1ffffffe0d027810 */ /* 0x001fcc0007ffe0ff */
[----:B------:R-:W0:Y:S02]  /*0630*/  F2I.U64.TRUNC R2, R2 ;  /* 0x0000000200027311 */ /* 0x000e24000020d800 */
[----:B0-----:R-:W-:-:S04]  /*0640*/  IMAD.WIDE.U32 R14, R2, R6, RZ ;  /* 0x00000006020e7225 */ /* 0x001fc800078e00ff */
[----:B------:R-:W-:Y:S01]  /*0650*/  IMAD R15, R2, R5, R15 ;  /* 0x00000005020f7224 */ /* 0x000fe200078e020f */
[----:B------:R-:W-:-:S03]  /*0660*/  IADD3 R19, P0, PT, RZ, -R14, RZ ;  /* 0x8000000eff137210 */ /* 0x000fc60007f1e0ff */
[----:B------:R-:W-:Y:S02]  /*0670*/  IMAD R15, R3, R6, R15 ;  /* 0x00000006030f7224 */ /* 0x000fe400078e020f */
        /* <DEDUP_REMOVED lines=10> */
[----:B------:R-:W-:-:S04]  /*0720*/  IMAD.WIDE.U32 R2, R15, R6, RZ ;  /* 0x000000060f027225 */ /* 0x000fc800078e00ff */
[----:B------:R-:W-:Y:S01]  /*0730*/  IMAD R3, R15, R5, R3 ;  /* 0x000000050f037224 */ /* 0x000fe200078e0203 */
[----:B------:R-:W-:-:S03]  /*0740*/  IADD3 R17, P0, PT, RZ, -R2, RZ ;  /* 0x80000002ff117210 */ /* 0x000fc60007f1e0ff */
[----:B------:R-:W-:Y:S02]  /*0750*/  IMAD R3, R13, R6, R3 ;  /* 0x000000060d037224 */ /* 0x000fe400078e0203 */
[----:B------:R-:W-:-:S03]  /*0760*/  IMAD.HI.U32 R14, R15, R17, RZ ;  /* 0x000000110f0e7227 */ /* 0x000fc600078e00ff */
[----:B------:R-:W-:Y:S01]  /*0770*/  IADD3.X R2, PT, PT, RZ, ~R3, RZ, P0, !PT ;  /* 0x80000003ff027210 */ /* 0x000fe200007fe4ff */
[----:B------:R-:W-:-:S04]  /*0780*/  HFMA2 R3, -RZ, RZ, 0, 0 ;  /* 0x00000000ff037431 */ /* 0x000fc800000001ff */
[----:B------:R-:W-:-:S04]  /*0790*/  IMAD.WIDE.U32 R14, P0, R15, R2, R14 ;  /* 0x000000020f0e7225 */ /* 0x000fc8000780000e */
[C---:B------:R-:W-:Y:S02]  /*07a0*/  IMAD R16, R13.reuse, R2, RZ ;  /* 0x000000020d107224 */ /* 0x040fe400078e02ff */
[----:B------:R-:W-:-:S04]  /*07b0*/  IMAD.HI.U32 R15, P1, R13, R17, R14 ;  /* 0x000000110d0f7227 */ /* 0x000fc8000782000e */
        /* <DEDUP_REMOVED lines=13> */
[----:B------:R-:W-:Y:S01]  /*0890*/  IMAD R15, R15, R5, R3 ;  /* 0x000000050f0f7224 */ /* 0x000fe200078e0203 */
[----:B------:R-:W-:-:S03]  /*08a0*/  IADD3 R3, P1, PT, -R2, R0, RZ ;  /* 0x0000000002037210 */ /* 0x000fc60007f3e1ff */
[-C--:B------:R-:W-:Y:S01]  /*08b0*/  IMAD R0, R13, R6.reuse, R15 ;  /* 0x000000060d007224 */ /* 0x080fe200078e020f */
[----:B------:R-:W-:Y:S02]  /*08c0*/  ISETP.GE.U32.AND P0, PT, R3, R6, PT ;  /* 0x000000060300720c */ /* 0x000fe40003f06070 */
[----:B------:R-:W-:Y:S01]  /*08d0*/  MOV R13, 0x0 ;  /* 0x00000000000d7802 */ /* 0x000fe20000000f00 */
[----:B------:R-:W-:Y:S01]  /*08e0*/  IMAD.X R2, R11, 0x1, ~R0, P1 ;  /* 0x000000010b027824 */ /* 0x000fe200008e0e00 */
[----:B------:R-:W-:-:S04]  /*08f0*/  IADD3 R11, P1, PT, -R6, R3, RZ ;  /* 0x00000003060b7210 */ /* 0x000fc80007f3e1ff */
[----:B------:R-:W-:Y:S02]  /*0900*/  ISETP.GE.U32.AND.EX P0, PT, R2, R5, PT, P0 ;  /* 0x000000050200720c */ /* 0x000fe40003f06100 */
[-C--:B------:R-:W-:Y:S02]  /*0910*/  IADD3.X R0, PT, PT, ~R5, R2.reuse, RZ, P1, !PT ;  /* 0x0000000205007210 */ /* 0x080fe40000ffe5ff */
[----:B------:R-:W-:Y:S02]  /*0920*/  SEL R11, R11, R3, P0 ;  /* 0x000000030b0b7207 */ /* 0x000fe40000000000 */
[----:B------:R-:W-:Y:S02]  /*0930*/  SEL R0, R0, R2, P0 ;  /* 0x0000000200007207 */ /* 0x000fe40000000000 */
[C---:B------:R-:W-:Y:S01]  /*0940*/  ISETP.GE.U32.AND P0, PT, R11.reuse, R6, PT ;  /* 0x000000060b00720c */ /* 0x040fe20003f06070 */
[----:B------:R-:W-:Y:S01]  /*0950*/  IMAD.IADD R3, R11, 0x1, -R6 ;  /* 0x000000010b037824 */ /* 0x000fe200078e0a06 */
[----:B------:R-:W-:-:S02]  /*0960*/  ISETP.NE.U32.AND P1, PT, R6, RZ, PT ;  /* 0x000000ff0600720c */ /* 0x000fc40003f25070 */
[----:B------:R-:W-:Y:S02]  /*0970*/  ISETP.GE.U32.AND.EX P0, PT, R0, R5, PT, P0 ;  /* 0x000000050000720c */ /* 0x000fe40003f06100 */
[----:B------:R-:W-:Y:S02]  /*0980*/  ISETP.NE.AND.EX P1, PT, R5, RZ, PT, P1 ;  /* 0x000000ff0500720c */ /* 0x000fe40003f25310 */
[----:B------:R-:W-:-:S04]  /*0990*/  SEL R3, R3, R11, P0 ;  /* 0x0000000b03037207 */ /* 0x000fc80000000000 */
[----:B------:R-:W-:Y:S01]  /*09a0*/  SEL R3, R3, 0xffffffff, P1 ;  /* 0xffffffff03037807 */ /* 0x000fe20000800000 */
[----:B------:R-:W-:Y:S06]  /*09b0*/  RET.REL.NODEC R12 `(_Z17N_inverses_kerneljPjjS_) ;  /* 0xfffffff40c907950 */ /* 0x000fec0003c3ffff */
.L_x_82:
        /* <DEDUP_REMOVED lines=12> */
.L_x_105:


//--------------------- .text._Z18roots_unity_kernelPjS_S_jj --------------------------
	.section	.text._Z18roots_unity_kernelPjS_S_jj,"ax",@progbits
	.align	128
        .global         _Z18roots_unity_kernelPjS_S_jj
        .type           _Z18roots_unity_kernelPjS_S_jj,@function
        .size           _Z18roots_unity_kernelPjS_S_jj,(.L_x_106 - _Z18roots_unity_kernelPjS_S_jj)
        .other          _Z18roots_unity_kernelPjS_S_jj,@"STO_CUDA_ENTRY STV_DEFAULT"
_Z18roots_unity_kernelPjS_S_jj:
.text._Z18roots_unity_kernelPjS_S_jj:
        /* <DEDUP_REMOVED lines=10> */
[----:B------:R-:W2:Y:S01]  /*00a0*/  LDCU UR6, c[0x0][0x39c] ;  /* 0x00007380ff0677ac */ /* 0x000ea20008000800 */
[----:B0-----:R-:W-:-:S06]  /*00b0*/  IMAD.WIDE.U32 R6, R8, 0x4, R6 ;  /* 0x0000000408067825 */ /* 0x001fcc00078e0006 */
[----:B-1----:R-:W3:Y:S01]  /*00c0*/  LDG.E R6, desc[UR4][R6.64] ;  /* 0x0000000406067981 */ /* 0x002ee2000c1e1900 */
[----:B--2---:R-:W0:Y:S01]  /*00d0*/  I2F.U32.RP R4, UR6 ;  /* 0x0000000600047d06 */ /* 0x004e220008209000 */
[----:B------:R-:W-:Y:S01]  /*00e0*/  ISETP.NE.U32.AND P0, PT, RZ, UR6, PT ;  /* 0x00000006ff007c0c */ /* 0x000fe2000bf05070 */
[----:B------:R-:W-:Y:S01]  /*00f0*/  BSSY.RECONVERGENT B0, `(.L_x_83) ;  /* 0x000005e000007945 */ /* 0x000fe20003800200 */
[----:B------:R-:W-:-:S05]  /*0100*/  IMAD.MOV.U32 R9, RZ, RZ, 0x1 ;  /* 0x00000001ff097424 */ /* 0x000fca00078e00ff */
[----:B0-----:R-:W0:Y:S02]  /*0110*/  MUFU.RCP R4, R4 ;  /* 0x0000000400047308 */ /* 0x001e240000001000 */
[----:B0-----:R-:W-:-:S06]  /*0120*/  VIADD R2, R4, 0xffffffe ;  /* 0x0ffffffe04027836 */ /* 0x001fcc0000000000 */
[----:B------:R0:W1:Y:S02]  /*0130*/  F2I.FTZ.U32.TRUNC.NTZ R3, R2 ;  /* 0x0000000200037305 */ /* 0x000064000021f000 */
[----:B0-----:R-:W-:Y:S01]  /*0140*/  IMAD.MOV.U32 R2, RZ, RZ, RZ ;  /* 0x000000ffff027224 */ /* 0x001fe200078e00ff */
[----:B-1----:R-:W-:-:S05]  /*0150*/  IADD3 R5, PT, PT, RZ, -R3, RZ ;  /* 0x80000003ff057210 */ /* 0x002fca0007ffe0ff */
[----:B------:R-:W-:-:S04]  /*0160*/  IMAD R5, R5, UR6, RZ ;  /* 0x0000000605057c24 */ /* 0x000fc8000f8e02ff */
[----:B------:R-:W-:Y:S01]  /*0170*/  IMAD.HI.U32 R3, R3, R5, R2 ;  /* 0x0000000503037227 */ /* 0x000fe200078e0002 */
[----:B---3--:R-:W-:-:S05]  /*0180*/  IADD3 R0, PT, PT, R6, -0x1, RZ ;  /* 0xffffffff06007810 */ /* 0x008fca0007ffe0ff */
[----:B------:R-:W-:-:S04]  /*0190*/  IMAD.HI.U32 R7, R3, R0, RZ ;  /* 0x0000000003077227 */ /* 0x000fc800078e00ff */
[----:B------:R-:W-:-:S04]  /*01a0*/  IMAD.MOV R3, RZ, RZ, -R7 ;  /* 0x000000ffff037224 */ /* 0x000fc800078e0a07 */
[----:B------:R-:W-:-:S05]  /*01b0*/  IMAD R3, R3, UR6, R0 ;  /* 0x0000000603037c24 */ /* 0x000fca000f8e0200 */
[----:B------:R-:W-:-:S13]  /*01c0*/  ISETP.GE.U32.AND P2, PT, R3, UR6, PT ;  /* 0x0000000603007c0c */ /* 0x000fda000bf46070 */
[----:B------:R-:W-:Y:S01]  /*01d0*/  @P2 IADD3 R3, PT, PT, R3, -UR6, RZ ;  /* 0x8000000603032c10 */ /* 0x000fe2000fffe0ff */
[----:B------:R-:W-:Y:S01]  /*01e0*/  @P2 VIADD R7, R7, 0x1 ;  /* 0x0000000107072836 */ /* 0x000fe20000000000 */
[----:B------:R-:W-:Y:S02]  /*01f0*/  ISETP.GE.U32.AND P2, PT, R0, UR6, PT ;  /* 0x0000000600007c0c */ /* 0x000fe4000bf46070 */
[----:B------:R-:W-:-:S13]  /*0200*/  ISETP.GE.U32.AND P1, PT, R3, UR6, PT ;  /* 0x0000000603007c0c */ /* 0x000fda000bf26070 */
[----:B------:R-:W-:Y:S02]  /*0210*/  @P1 IADD3 R7, PT, PT, R7, 0x1, RZ ;  /* 0x0000000107071810 */ /* 0x000fe40007ffe0ff */
[----:B------:R-:W-:Y:S01]  /*0220*/  @!P0 LOP3.LUT R7, RZ, UR6, RZ, 0x33, !PT ;  /* 0x00000006ff078c12 */ /* 0x000fe2000f8e33ff */
[----:B------:R-:W-:Y:S06]  /*0230*/  @!P2 BRA `(.L_x_84) ;  /* 0x000000040024a947 */ /* 0x000fec0003800000 */
[----:B------:R-:W0:Y:S02]  /*0240*/  LDC.64 R10, c[0x0][0x380] ;  /* 0x0000e000ff0a7b82 */ /* 0x000e240000000a00 */
[----:B0-----:R-:W-:-:S06]  /*0250*/  IMAD.WIDE.U32 R10, R8, 0x4, R10 ;  /* 0x00000004080a7825 */ /* 0x001fcc00078e000a */
[----:B------:R0:W5:Y:S01]  /*0260*/  LDG.E R10, desc[UR4][R10.64] ;  /* 0x000000040a0a7981 */ /* 0x000162000c1e1900 */
[----:B------:R-:W-:Y:S02]  /*0270*/  HFMA2 R4, -RZ, RZ, 0, 0 ;  /* 0x00000000ff047431 */ /* 0x000fe400000001ff */
[----:B------:R-:W-:-:S07]  /*0280*/  IMAD.MOV.U32 R9, RZ, RZ, 0x1 ;  /* 0x00000001ff097424 */ /* 0x000fce00078e00ff */
.L_x_93:
[----:B------:R-:W-:Y:S01]  /*0290*/  LOP3.LUT R0, R7, 0x1, RZ, 0xc0, !PT ;  /* 0x0000000107007812 */ /* 0x000fe200078ec0ff */
[----:B------:R-:W-:Y:S01]  /*02a0*/  BSSY.RECONVERGENT B1, `(.L_x_85) ;  /* 0x0000021000017945 */ /* 0x000fe20003800200 */
[----:B------:R-:W-:Y:S02]  /*02b0*/  MOV R5, RZ ;  /* 0x000000ff00057202 */ /* 0x000fe40000000f00 */
[----:B------:R-:W-:-:S04]  /*02c0*/  ISETP.NE.U32.AND P0, PT, R0, 0x1, PT ;  /* 0x000000010000780c */ /* 0x000fc80003f05070 */
[----:B------:R-:W-:-:S13]  /*02d0*/  ISETP.NE.U32.AND.EX P0, PT, RZ, RZ, PT, P0 ;  /* 0x000000ffff00720c */ /* 0x000fda0003f05100 */
[----:B------:R-:W-:Y:S05]  /*02e0*/  @P0 BRA `(.L_x_86) ;  /* 0x0000000000700947 */ /* 0x000fea0003800000 */
[----:B-----5:R-:W-:Y:S01]  /*02f0*/  IMAD.WIDE.U32 R2, R9, R10, RZ ;  /* 0x0000000a09027225 */ /* 0x020fe200078e00ff */
[----:B------:R-:W-:Y:S04]  /*0300*/  BSSY.RECONVERGENT B2, `(.L_x_87) ;  /* 0x0000019000027945 */ /* 0x000fe80003800200 */
[----:B------:R-:W-:-:S13]  /*0310*/  ISETP.NE.U32.AND P0, PT, R3, RZ, PT ;  /* 0x000000ff0300720c */ /* 0x000fda0003f05070 */
[----:B------:R-:W-:Y:S05]  /*0320*/  @P0 BRA `(.L_x_88) ;  /* 0x0000000000480947 */ /* 0x000fea0003800000 */
[----:B------:R-:W1:Y:S01]  /*0330*/  I2F.U32.RP R0, R6 ;  /* 0x0000000600007306 */ /* 0x000e620000209000 */
[----:B------:R-:W-:Y:S02]  /*0340*/  IADD3 R3, PT, PT, RZ, -R6, RZ ;  /* 0x80000006ff037210 */ /* 0x000fe40007ffe0ff */
[----:B------:R-:W-:-:S05]  /*0350*/  ISETP.NE.U32.AND P1, PT, R6, RZ, PT ;  /* 0x000000ff0600720c */ /* 0x000fca0003f25070 */
[----:B-1----:R-:W1:Y:S02]  /*0360*/  MUFU.RCP R0, R0 ;  /* 0x0000000000007308 */ /* 0x002e640000001000 */
[----:B-1----:R-:W-:-:S06]  /*0370*/  VIADD R12, R0, 0xffffffe ;  /* 0x0ffffffe000c7836 */ /* 0x002fcc0000000000 */
[----:B------:R1:W2:Y:S02]  /*0380*/  F2I.FTZ.U32.TRUNC.NTZ R13, R12 ;  /* 0x0000000c000d7305 */ /* 0x0002a4000021f000 */
[----:B-1----:R-:W-:Y:S02]  /*0390*/  IMAD.MOV.U32 R12, RZ, RZ, RZ ;  /* 0x000000ffff0c7224 */ /* 0x002fe400078e00ff */
[----:B--2---:R-:W-:-:S04]  /*03a0*/  IMAD R3, R3, R13, RZ ;  /* 0x0000000d03037224 */ /* 0x004fc800078e02ff */
        /* <DEDUP_REMOVED lines=10> */
.L_x_88:
[----:B------:R-:W-:Y:S01]  /*0450*/  IMAD.MOV.U32 R0, RZ, RZ, R2 ;  /* 0x000000ffff007224 */ /* 0x000fe200078e0002 */
[----:B0-----:R-:W-:Y:S02]  /*0460*/  MOV R11, R3 ;  /* 0x00000003000b7202 */ /* 0x001fe40000000f00 */
[----:B------:R-:W-:-:S07]  /*0470*/  MOV R12, 0x490 ;  /* 0x00000490000c7802 */ /* 0x000fce0000000f00 */
[----:B------:R-:W-:Y:S05]  /*0480*/  CALL.REL.NOINC `($__internal_6_$__cuda_sm20_rem_u64) ;  /* 0x0000000000a47944 */ /* 0x000fea0003c00000 */
.L_x_89:
[----:B------:R-:W-:Y:S05]  /*0490*/  BSYNC.RECONVERGENT B2 ;  /* 0x0000000000027941 */ /* 0x000fea0003800200 */
.L_x_87:
[----:B------:R-:W-:-:S07]  /*04a0*/  IMAD.MOV.U32 R9, RZ, RZ, R3 ;  /* 0x000000ffff097224 */ /* 0x000fce00078e0003 */
.L_x_86:
[----:B------:R-:W-:Y:S05]  /*04b0*/  BSYNC.RECONVERGENT B1 ;  /* 0x0000000000017941 */ /* 0x000fea0003800200 */
.L_x_85:
[----:B0----5:R-:W-:Y:S01]  /*04c0*/  IMAD.WIDE.U32 R10, R10, R10, RZ ;  /* 0x0000000a0a0a7225 */ /* 0x021fe200078e00ff */
        /* <DEDUP_REMOVED lines=22> */
.L_x_91:
[----:B------:R-:W-:Y:S01]  /*0630*/  IMAD.MOV.U32 R0, RZ, RZ, R10 ;  /* 0x000000ffff007224 */ /* 0x000fe200078e000a */
[----:B------:R-:W-:-:S07]  /*0640*/  MOV R12, 0x660 ;  /* 0x00000660000c7802 */ /* 0x000fce0000000f00 */
[----:B------:R-:W-:Y:S05]  /*0650*/  CALL.REL.NOINC `($__internal_6_$__cuda_sm20_rem_u64) ;  /* 0x0000000000307944 */ /* 0x000fea0003c00000 */
[----:B------:R-:W-:-:S07]  /*0660*/  MOV R10, R3 ;  /* 0x00000003000a7202 */ /* 0x000fce0000000f00 */
.L_x_92:
[----:B------:R-:W-:Y:S05]  /*0670*/  BSYNC.RECONVERGENT B1 ;  /* 0x0000000000017941 */ /* 0x000fea0003800200 */
.L_x_90:
[C---:B------:R-:W-:Y:S02]  /*0680*/  ISETP.GT.U32.AND P0, PT, R7.reuse, 0x1, PT ;  /* 0x000000010700780c */ /* 0x040fe40003f04070 */
[--C-:B------:R-:W-:Y:S02]  /*0690*/  SHF.R.U64 R7, R7, 0x1, R4.reuse ;  /* 0x0000000107077819 */ /* 0x100fe40000001204 */
[----:B------:R-:W-:Y:S02]  /*06a0*/  ISETP.GT.U32.AND.EX P0, PT, R4, RZ, PT, P0 ;  /* 0x000000ff0400720c */ /* 0x000fe40003f04100 */
[----:B------:R-:W-:-:S11]  /*06b0*/  SHF.R.U32.HI R4, RZ, 0x1, R4 ;  /* 0x00000001ff047819 */ /* 0x000fd60000011604 */
[----:B------:R-:W-:Y:S05]  /*06c0*/  @P0 BRA `(.L_x_93) ;  /* 0xfffffff800f00947 */ /* 0x000fea000383ffff */
.L_x_84:
[----:B------:R-:W-:Y:S05]  /*06d0*/  BSYNC.RECONVERGENT B0 ;  /* 0x0000000000007941 */ /* 0x000fea0003800200 */
.L_x_83:
[----:B------:R-:W0:Y:S02]  /*06e0*/  LDC.64 R2, c[0x0][0x388] ;  /* 0x0000e200ff027b82 */ /* 0x000e240000000a00 */
[----:B0-----:R-:W-:-:S05]  /*06f0*/  IMAD.WIDE.U32 R2, R8, 0x4, R2 ;  /* 0x0000000408027825 */ /* 0x001fca00078e0002 */
[----:B------:R-:W-:Y:S01]  /*0700*/  STG.E desc[UR4][R2.64], R9 ;  /* 0x0000000902007986 */ /* 0x000fe2000c101904 */
[----:B------:R-:W-:Y:S05]  /*0710*/  EXIT ;  /* 0x000000000000794d */ /* 0x000fea0003800000 */
        .weak           $__internal_6_$__cuda_sm20_rem_u64
        .type           $__internal_6_$__cuda_sm20_rem_u64,@function
        .size           $__internal_6_$__cuda_sm20_rem_u64,(.L_x_106 - $__internal_6_$__cuda_sm20_rem_u64)
$__internal_6_$__cuda_sm20_rem_u64:
[----:B------:R-:W-:Y:S01]  /*0720*/  IMAD.MOV.U32 R16, RZ, RZ, R6 ;  /* 0x000000ffff107224 */ /* 0x000fe200078e0006 */
[----:B------:R-:W-:-:S04]  /*0730*/  MOV R17, R5 ;  /* 0x0000000500117202 */ /* 0x000fc80000000f00 */
[----:B------:R-:W0:Y:S08]  /*0740*/  I2F.U64.RP R13, R16 ;  /* 0x00000010000d7312 */ /* 0x000e300000309000 */
[----:B0-----:R-:W0:Y:S02]  /*0750*/  MUFU.RCP R13, R13 ;  /* 0x0000000d000d7308 */ /* 0x001e240000001000 */
[----:B0-----:R-:W-:-:S06]  /*0760*/  VIADD R2, R13, 0x1ffffffe ;  /* 0x1ffffffe0d027836 */ /* 0x001fcc0000000000 */
[----:B------:R-:W0:Y:S02]  /*0770*/  F2I.U64.TRUNC R2, R2 ;  /* 0x0000000200027311 */ /* 0x000e24000020d800 */
[----:B0-----:R-:W-:-:S04]  /*0780*/  IMAD.WIDE.U32 R14, R2, R6, RZ ;  /* 0x00000006020e7225 */ /* 0x001fc800078e00ff */
[----:B------:R-:W-:Y:S01]  /*0790*/  IMAD R15, R2, R5, R15 ;  /* 0x00000005020f7224 */ /* 0x000fe200078e020f */
        /* <DEDUP_REMOVED lines=13> */
[----:B------:R-:W-:Y:S01]  /*0870*/  IMAD R3, R15, R5, R3 ;  /* 0x000000050f037224 */ /* 0x000fe200078e0203 */
        /* <DEDUP_REMOVED lines=20> */
[----:B------:R-:W-:Y:S02]  /*09c0*/  IMAD.X R13, RZ, RZ, R13, P1 ;  /* 0x000000ffff0d7224 */ /* 0x000fe400008e060d */
[----:B------:R-:W-:Y:S01]  /*09d0*/  IMAD R15, R15, R5, R3 ;  /* 0x000000050f0f7224 */ /* 0x000fe200078e0203 */
[----:B------:R-:W-:-:S03]  /*09e0*/  IADD3 R3, P1, PT, -R2, R0, RZ ;  /* 0x0000000002037210 */ /* 0x000fc60007f3e1ff */
[-C--:B------:R-:W-:Y:S01]  /*09f0*/  IMAD R0, R13, R6.reuse, R15 ;  /* 0x000000060d007224 */ /* 0x080fe200078e020f */
[----:B------:R-:W-:Y:S01]  /*0a00*/  ISETP.GE.U32.AND P0, PT, R3, R6, PT ;  /* 0x000000060300720c */ /* 0x000fe20003f06070 */
[----:B------:R-:W-:-:S03]  /*0a10*/  IMAD.MOV.U32 R13, RZ, RZ, 0x0 ;  /* 0x00000000ff0d7424 */ /* 0x000fc600078e00ff */
[----:B------:R-:W-:Y:S02]  /*0a20*/  IADD3.X R2, PT, PT, ~R0, R11, RZ, P1, !PT ;  /* 0x0000000b00027210 */ /* 0x000fe40000ffe5ff */
[----:B------:R-:W-:Y:S02]  /*0a30*/  IADD3 R11, P1, PT, -R6, R3, RZ ;  /* 0x00000003060b7210 */ /* 0x000fe40007f3e1ff */
[----:B------:R-:W-:-:S03]  /*0a40*/  ISETP.GE.U32.AND.EX P0, PT, R2, R5, PT, P0 ;  /* 0x000000050200720c */ /* 0x000fc60003f06100 */
[----:B------:R-:W-:Y:S01]  /*0a50*/  IMAD.X R0, R2, 0x1, ~R5, P1 ;  /* 0x0000000102007824 */ /* 0x000fe200008e0e05 */
[----:B------:R-:W-:Y:S02]  /*0a60*/  SEL R11, R11, R3, P0 ;  /* 0x000000030b0b7207 */ /* 0x000fe40000000000 */
[----:B------:R-:W-:Y:S02]  /*0a70*/  ISETP.NE.U32.AND P1, PT, R6, RZ, PT ;  /* 0x000000ff0600720c */ /* 0x000fe40003f25070 */
[----:B------:R-:W-:Y:S02]  /*0a80*/  SEL R0, R0, R2, P0 ;  /* 0x0000000200007207 */ /* 0x000fe40000000000 */
[----:B------:R-:W-:Y:S02]  /*0a90*/  ISETP.GE.U32.AND P0, PT, R11, R6, PT ;  /* 0x000000060b00720c */ /* 0x000fe40003f06070 */
[----:B------:R-:W-:Y:S02]  /*0aa0*/  IADD3 R3, PT, PT, -R6, R11, RZ ;  /* 0x0000000b06037210 */ /* 0x000fe40007ffe1ff */
[----:B------:R-:W-:-:S02]  /*0ab0*/  ISETP.GE.U32.AND.EX P0, PT, R0, R5, PT, P0 ;  /* 0x000000050000720c */ /* 0x000fc40003f06100 */
[----:B------:R-:W-:Y:S02]  /*0ac0*/  ISETP.NE.AND.EX P1, PT, R5, RZ, PT, P1 ;  /* 0x000000ff0500720c */ /* 0x000fe40003f25310 */
[----:B------:R-:W-:-:S04]  /*0ad0*/  SEL R3, R3, R11, P0 ;  /* 0x0000000b03037207 */ /* 0x000fc80000000000 */
[----:B------:R-:W-:Y:S01]  /*0ae0*/  SEL R3, R3, 0xffffffff, P1 ;  /* 0xffffffff03037807 */ /* 0x000fe20000800000 */
[----:B------:R-:W-:Y:S06]  /*0af0*/  RET.REL.NODEC R12 `(_Z18roots_unity_kernelPjS_S_jj) ;  /* 0xfffffff40c407950 */ /* 0x000fec0003c3ffff */
.L_x_94:
        /* <DEDUP_REMOVED lines=16> */
.L_x_106:


//--------------------- .text._Z18scale_multi_kernelPjjS_S_j --------------------------
	.section	.text._Z18scale_multi_kernelPjjS_S_j,"ax",@progbits
	.align	128
        .global         _Z18scale_multi_kernelPjjS_S_j
        .type           _Z18scale_multi_kernelPjjS_S_j,@function
        .size           _Z18scale_multi_kernelPjjS_S_j,(.L_x_107 - _Z18scale_multi_kernelPjjS_S_j)
        .other          _Z18scale_multi_kernelPjjS_S_j,@"STO_CUDA_ENTRY STV_DEFAULT"
_Z18scale_multi_kernelPjjS_S_j:
.text._Z18scale_multi_kernelPjjS_S_j:
[----:B------:R-:W-:Y:S01]  /*0000*/  LDC R1, c[0x0][0x37c] ;  /* 0x0000df00ff017b82 */ /* 0x000fe20000000800 */
[----:B------:R-:W0:Y:S07]  /*0010*/  S2R R0, SR_TID.X ;  /* 0x0000000000007919 */ /* 0x000e2e0000002100 */
[----:B------:R-:W0:Y:S01]  /*0020*/  S2UR UR5, SR_CTAID.X ;  /* 0x00000000000579c3 */ /* 0x000e220000002500 */
[----:B------:R-:W1:Y:S01]  /*0030*/  LDCU UR4, c[0x0][0x3a0] ;  /* 0x00007400ff0477ac */ /* 0x000e620008000800 */
[----:B------:R-:W1:Y:S06]  /*0040*/  LDCU UR6, c[0x0][0x388] ;  /* 0x00007100ff0677ac */ /* 0x000e6c0008000800 */
[----:B------:R-:W0:Y:S01]  /*0050*/  LDC R5, c[0x0][0x360] ;  /* 0x0000d800ff057b82 */ /* 0x000e220000000800 */
[----:B-1----:R-:W-:Y:S01]  /*0060*/  UIMAD UR4, UR4, UR6, URZ ;  /* 0x00000006040472a4 */ /* 0x002fe2000f8e02ff */
[----:B0-----:R-:W-:-:S05]  /*0070*/  IMAD R5, R5, UR5, R0 ;  /* 0x0000000505057c24 */ /* 0x001fca000f8e0200 */
[----:B------:R-:W-:-:S13]  /*0080*/  ISETP.GE.U32.AND P0, PT, R5, UR4, PT ;  /* 0x0000000405007c0c */ /* 0x000fda000bf06070 */
[----:B------:R-:W-:Y:S05]  /*0090*/  @P0 EXIT ;  /* 0x000000000000094d */ /* 0x000fea0003800000 */
[----:B------:R-:W0:Y:S01]  /*00a0*/  I2F.U32.RP R0, UR6 ;  /* 0x0000000600007d06 */ /* 0x000e220008209000 */
[----:B------:R-:W-:Y:S01]  /*00b0*/  ISETP.NE.U32.AND P2, PT, RZ, UR6, PT ;  /* 0x00000006ff007c0c */ /* 0x000fe2000bf45070 */
[----:B------:R-:W1:Y:S01]  /*00c0*/  LDCU.64 UR4, c[0x0][0x358] ;  /* 0x00006b00ff0477ac */ /* 0x000e620008000a00 */
[----:B------:R-:W2:Y:S05]  /*00d0*/  LDC.64 R8, c[0x0][0x398] ;  /* 0x0000e600ff087b82 */ /* 0x000eaa0000000a00 */
[----:B0-----:R-:W0:Y:S02]  /*00e0*/  MUFU.RCP R0, R0 ;  /* 0x0000000000007308 */ /* 0x001e240000001000 */
[----:B0-----:R-:W-:-:S06]  /*00f0*/  IADD3 R2, PT, PT, R0, 0xffffffe, RZ ;  /* 0x0ffffffe00027810 */ /* 0x001fcc0007ffe0ff */
[----:B------:R0:W3:Y:S02]  /*0100*/  F2I.FTZ.U32.TRUNC.NTZ R3, R2 ;  /* 0x0000000200037305 */ /* 0x0000e4000021f000 */
[----:B0-----:R-:W-:Y:S02]  /*0110*/  HFMA2 R2, -RZ, RZ, 0, 0 ;  /* 0x00000000ff027431 */ /* 0x001fe400000001ff */
[----:B---3--:R-:W-:-:S04]  /*0120*/  IMAD.MOV R7, RZ, RZ, -R3 ;  /* 0x000000ffff077224 */ /* 0x008fc800078e0a03 */
[----:B------:R-:W-:-:S04]  /*0130*/  IMAD R7, R7, UR6, RZ ;  /* 0x0000000607077c24 */ /* 0x000fc8000f8e02ff */
[----:B------:R-:W-:Y:S02]  /*0140*/  IMAD.HI.U32 R4, R3, R7, R2 ;  /* 0x0000000703047227 */ /* 0x000fe400078e0002 */
[----:B------:R-:W0:Y:S04]  /*0150*/  LDC.64 R2, c[0x0][0x380] ;  /* 0x0000e000ff027b82 */ /* 0x000e280000000a00 */
[----:B------:R-:W-:-:S04]  /*0160*/  IMAD.HI.U32 R11, R4, R5, RZ ;  /* 0x00000005040b7227 */ /* 0x000fc800078e00ff */
[----:B------:R-:W-:Y:S01]  /*0170*/  IMAD.MOV R4, RZ, RZ, -R11 ;  /* 0x000000ffff047224 */ /* 0x000fe200078e0a0b */
[----:B------:R-:W3:Y:S03]  /*0180*/  LDC.64 R6, c[0x0][0x390] ;  /* 0x0000e400ff067b82 */ /* 0x000ee60000000a00 */
[----:B------:R-:W-:-:S05]  /*0190*/  IMAD R4, R4, UR6, R5 ;  /* 0x0000000604047c24 */ /* 0x000fca000f8e0205 */
[----:B------:R-:W-:Y:S01]  /*01a0*/  ISETP.GE.U32.AND P0, PT, R4, UR6, PT ;  /* 0x0000000604007c0c */ /* 0x000fe2000bf06070 */
[----:B0-----:R-:W-:-:S12]  /*01b0*/  IMAD.WIDE.U32 R2, R5, 0x4, R2 ;  /* 0x0000000405027825 */ /* 0x001fd800078e0002 */
[----:B------:R-:W-:Y:S01]  /*01c0*/  @P0 IADD3 R4, PT, PT, R4, -UR6, RZ ;  /* 0x8000000604040c10 */ /* 0x000fe2000fffe0ff */
[----:B------:R-:W-:-:S03]  /*01d0*/  @P0 VIADD R11, R11, 0x1 ;  /* 0x000000010b0b0836 */ /* 0x000fc60000000000 */
[----:B------:R-:W-:Y:S02]  /*01e0*/  ISETP.GE.U32.AND P1, PT, R4, UR6, PT ;  /* 0x0000000604007c0c */ /* 0x000fe4000bf26070 */
[----:B-1----:R-:W4:Y:S11]  /*01f0*/  LDG.E R4, desc[UR4][R2.64] ;  /* 0x0000000402047981 */ /* 0x002f36000c1e1900 */
[----:B------:R-:W-:-:S02]  /*0200*/  @P1 IADD3 R11, PT, PT, R11, 0x1, RZ ;  /* 0x000000010b0b1810 */ /* 0x000fc40007ffe0ff */
[----:B------:R-:W-:-:S05]  /*0210*/  @!P2 LOP3.LUT R11, RZ, UR6, RZ, 0x33, !PT ;  /* 0x00000006ff0bac12 */ /* 0x000fca000f8e33ff */
[----:B---3--:R-:W-:-:S05]  /*0220*/  IMAD.WIDE.U32 R6, R11, 0x4, R6 ;  /* 0x000000040b067825 */ /* 0x008fca00078e0006 */
[----:B------:R-:W4:Y:S01]  /*0230*/  LDG.E R5, desc[UR4][R6.64] ;  /* 0x0000000406057981 */ /* 0x000f22000c1e1900 */
[----:B--2---:R-:W-:-:S05]  /*0240*/  IMAD.WIDE.U32 R8, R11, 0x4, R8 ;  /* 0x000000040b087825 */ /* 0x004fca00078e0008 */
[----:B------:R0:W5:Y:S01]  /*0250*/  LDG.E R0, desc[UR4][R8.64] ;  /* 0x0000000408007981 */ /* 0x000162000c1e1900 */
[----:B------:R-:W-:Y:S01]  /*0260*/  BSSY.RECONVERGENT B0, `(.L_x_95) ;  /* 0x0000019000007945 */ /* 0x000fe20003800200 */
[----:B----4-:R-:W-:-:S05]  /*0270*/  IMAD.WIDE.U32 R4, R5, R4, RZ ;  /* 0x0000000405047225 */ /* 0x010fca00078e00ff */
        /* <DEDUP_REMOVED lines=20> */
.L_x_96:
[----:B------:R-:W-:-:S07]  /*03c0*/  MOV R6, 0x3e0 ;  /* 0x000003e000067802 */ /* 0x000fce0000000f00 */
[----:B-----5:R-:W-:Y:S05]  /*03d0*/  CALL.REL.NOINC `($__internal_7_$__cuda_sm20_rem_u64) ;  /* 0x0000000000107944 */ /* 0x020fea0003c00000 */
[----:B------:R-:W-:-:S07]  /*03e0*/  IMAD.MOV.U32 R7, RZ, RZ, R0 ;  /* 0x000000ffff077224 */ /* 0x000fce00078e0000 */
.L_x_97:
[----:B------:R-:W-:Y:S05]  /*03f0*/  BSYNC.RECONVERGENT B0 ;  /* 0x0000000000007941 */ /* 0x000fea0003800200 */
.L_x_95:
[----:B------:R-:W-:Y:S01]  /*0400*/  STG.E desc[UR4][R2.64], R7 ;  /* 0x0000000702007986 */ /* 0x000fe2000c101904 */
[----:B------:R-:W-:Y:S05]  /*0410*/  EXIT ;  /* 0x000000000000794d */ /* 0x000fea0003800000 */
        .weak           $__internal_7_$__cuda_sm20_rem_u64
        .type           $__internal_7_$__cuda_sm20_rem_u64,@function
        .size           $__internal_7_$__cuda_sm20_rem_u64,(.L_x_107 - $__internal_7_$__cuda_sm20_rem_u64)
$__internal_7_$__cuda_sm20_rem_u64:
        /* <DEDUP_REMOVED lines=58> */
[----:B------:R-:W-:Y:S06]  /*07c0*/  RET.REL.NODEC R6 `(_Z18scale_multi_kernelPjjS_S_j) ;  /* 0xfffffff8060c7950 */ /* 0x000fec0003c3ffff */
.L_x_98:
        /* <DEDUP_REMOVED lines=11> */
.L_x_107:


//--------------------- .text._Z24bit_reverse_multi_kernelPKjPjijj --------------------------
	.section	.text._Z24bit_reverse_multi_kernelPKjPjijj,"ax",@progbits
	.align	128
        .global         _Z24bit_reverse_multi_kernelPKjPjijj
        .type           _Z24bit_reverse_multi_kernelPKjPjijj,@function
        .size           _Z24bit_reverse_multi_kernelPKjPjijj,(.L_x_116 - _Z24bit_reverse_multi_kernelPKjPjijj)
        .other          _Z24bit_reverse_multi_kernelPKjPjijj,@"STO_CUDA_ENTRY STV_DEFAULT"
_Z24bit_reverse_multi_kernelPKjPjijj:
.text._Z24bit_reverse_multi_kernelPKjPjijj:
        /* <DEDUP_REMOVED lines=12> */
[----:B------:R-:W1:Y:S01]  /*00c0*/  LDCU UR4, c[0x0][0x390] ;  /* 0x00007200ff0477ac */ /* 0x000e620008000800 */
[----:B------:R-:W2:Y:S05]  /*00d0*/  LDCU.64 UR6, c[0x0][0x358] ;  /* 0x00006b00ff0677ac */ /* 0x000eaa0008000a00 */
[----:B0-----:R-:W0:Y:S01]  /*00e0*/  MUFU.RCP R0, R0 ;  /* 0x0000000000007308 */ /* 0x001e220000001000 */
[----:B-1----:R-:W-:Y:S01]  /*00f0*/  UIADD3 UR4, UPT, UPT, -UR4, 0x20, URZ ;  /* 0x0000002004047890 */ /* 0x002fe2000fffe1ff */
[----:B0-----:R-:W-:-:S06]  /*0100*/  VIADD R2, R0, 0xffffffe ;  /* 0x0ffffffe00027836 */ /* 0x001fcc0000000000 */
[----:B------:R0:W1:Y:S02]  /*0110*/  F2I.FTZ.U32.TRUNC.NTZ R3, R2 ;  /* 0x0000000200037305 */ /* 0x000064000021f000 */
[----:B0-----:R-:W-:Y:S02]  /*0120*/  HFMA2 R2, -RZ, RZ, 0, 0 ;  /* 0x00000000ff027431 */ /* 0x001fe400000001ff */
[----:B-1----:R-:W-:-:S04]  /*0130*/  IMAD.MOV R5, RZ, RZ, -R3 ;  /* 0x000000ffff057224 */ /* 0x002fc800078e0a03 */
[----:B------:R-:W-:-:S04]  /*0140*/  IMAD R5, R5, UR8, RZ ;  /* 0x0000000805057c24 */ /* 0x000fc8000f8e02ff */
[----:B------:R-:W-:Y:S02]  /*0150*/  IMAD.HI.U32 R4, R3, R5, R2 ;  /* 0x0000000503047227 */ /* 0x000fe400078e0002 */
[----:B------:R-:W0:Y:S04]  /*0160*/  LDC.64 R2, c[0x0][0x380] ;  /* 0x0000e000ff027b82 */ /* 0x000e280000000a00 */
[----:B------:R-:W-:-:S04]  /*0170*/  IMAD.HI.U32 R4, R4, R7, RZ ;  /* 0x0000000704047227 */ /* 0x000fc800078e00ff */
[----:B------:R-:W-:-:S04]  /*0180*/  IMAD.MOV R4, RZ, RZ, -R4 ;  /* 0x000000ffff047224 */ /* 0x000fc800078e0a04 */
[----:B------:R-:W-:-:S05]  /*0190*/  IMAD R6, R4, UR8, R7 ;  /* 0x0000000804067c24 */ /* 0x000fca000f8e0207 */
[----:B------:R-:W-:-:S13]  /*01a0*/  ISETP.GE.U32.AND P0, PT, R6, UR8, PT ;  /* 0x0000000806007c0c */ /* 0x000fda000bf06070 */
[----:B------:R-:W-:-:S04]  /*01b0*/  @P0 IADD3 R6, PT, PT, R6, -UR8, RZ ;  /* 0x8000000806060c10 */ /* 0x000fc8000fffe0ff */
[----:B------:R-:W-:-:S13]  /*01c0*/  ISETP.GE.U32.AND P0, PT, R6, UR8, PT ;  /* 0x0000000806007c0c */ /* 0x000fda000bf06070 */
[----:B------:R-:W-:Y:S02]  /*01d0*/  @P0 IADD3 R6, PT, PT, R6, -UR8, RZ ;  /* 0x8000000806060c10 */ /* 0x000fe4000fffe0ff */
[----:B------:R-:W-:-:S04]  /*01e0*/  @!P1 LOP3.LUT R6, RZ, UR8, RZ, 0x33, !PT ;  /* 0x00000008ff069c12 */ /* 0x000fc8000f8e33ff */
[----:B------:R-:W1:Y:S02]  /*01f0*/  BREV R0, R6 ;  /* 0x0000000600007301 */ /* 0x000e640000000000 */
[----:B-1----:R-:W-:-:S04]  /*0200*/  SHF.R.U32.HI R0, RZ, UR4, R0 ;  /* 0x00000004ff007c19 */ /* 0x002fc80008011600 */
[----:B------:R-:W-:-:S05]  /*0210*/  IADD3 R5, PT, PT, R0, R7, -R6 ;  /* 0x0000000700057210 */ /* 0x000fca0007ffe806 */
[----:B0-----:R-:W-:Y:S02]  /*0220*/  IMAD.WIDE.U32 R2, R5, 0x4, R2 ;  /* 0x0000000405027825 */ /* 0x001fe400078e0002 */
[----:B------:R-:W0:Y:S04]  /*0230*/  LDC.64 R4, c[0x0][0x388] ;  /* 0x0000e200ff047b82 */ /* 0x000e280000000a00 */
[----:B--2---:R-:W2:Y:S01]  /*0240*/  LDG.E R3, desc[UR6][R2.64] ;  /* 0x0000000602037981 */ /* 0x004ea2000c1e1900 */
[----:B0-----:R-:W-:-:S05]  /*0250*/  IMAD.WIDE.U32 R4, R7, 0x4, R4 ;  /* 0x0000000407047825 */ /* 0x001fca00078e0004 */
[----:B--2---:R-:W-:Y:S01]  /*0260*/  STG.E desc[UR6][R4.64], R3 ;  /* 0x0000000304007986 */ /* 0x004fe2000c101906 */
[----:B------:R-:W-:Y:S05]  /*0270*/  EXIT ;  /* 0x000000000000794d */ /* 0x000fea0003800000 */
.L_x_99:
        /* <DEDUP_REMOVED lines=16> */
.L_x_116:


//--------------------- .nv.shared.reserved.0     --------------------------
	.section	.nv.shared.reserved.0,"aw",@nobits
	.weak		__nv_reservedSMEM_offset_0_alias
	.size		__nv_reservedSMEM_offset_0_alias, 0, 64
	.other		__nv_reservedSMEM_offset_0_alias,@"STO_CUDA_RESERVED_SHARED STV_DEFAULT"
__nv_reservedSMEM_offset_0_alias:
	.zero		0
	.zero		64


//--------------------- .nv.constant0._Z25poly_mul_pointwise_kernelPjS_S_S_jj --------------------------
	.section	.nv.constant0._Z25poly_mul_pointwise_kernelPjS_S_S_jj,"a",@progbits
	.sectionflags	@""
	.align	4
.nv.constant0._Z25poly_mul_pointwise_kernelPjS_S_S_jj:
	.zero		936


//--------------------- .nv.constant0._Z14untwist_kernelPjS_S_jj --------------------------
	.section	.nv.constant0._Z14untwist_kernelPjS_S_jj,"a",@progbits
	.sectionflags	@""
	.align	4
.nv.constant0._Z14untwist_kernelPjS_S_jj:
	.zero		928


//--------------------- .nv.constant0._Z12twist_kernelPjS_S_jj --------------------------
	.section	.nv.constant0._Z12twist_kernelPjS_S_jj,"a",@progbits
	.sectionflags	@""
	.align	4
.nv.constant0._Z12twist_kernelPjS_S_jj:
	.zero		928


//--------------------- .nv.constant0._Z21precompute_psi_kernelPjS_S_S_jj --------------------------
	.section	.nv.constant0._Z21precompute_psi_kernelPjS_S_S_jj,"a",@progbits
	.sectionflags	@""
	.align	4
.nv.constant0._Z21precompute_psi_kernelPjS_S_S_jj:
	.zero		936


//--------------------- .nv.constant0._Z22ntt_stage_multi_kernelPjjS_S_jjj --------------------------
	.section	.nv.constant0._Z22ntt_stage_multi_kernelPjjS_S_jjj,"a",@progbits
	.sectionflags	@""
	.align	4
.nv.constant0._Z22ntt_stage_multi_kernelPjjS_S_jjj:
	.zero		940


//--------------------- .nv.constant0._Z17N_inverses_kerneljPjjS_ --------------------------
	.section	.nv.constant0._Z17N_inverses_kerneljPjjS_,"a",@progbits
	.sectionflags	@""
	.align	4
.nv.constant0._Z17N_inverses_kerneljPjjS_:
	.zero		928


//--------------------- .nv.constant0._Z18roots_unity_kernelPjS_S_jj --------------------------
	.section	.nv.constant0._Z18roots_unity_kernelPjS_S_jj,"a",@progbits
	.sectionflags	@""
	.align	4
.nv.constant0._Z18roots_unity_kernelPjS_S_jj:
	.zero		928


//--------------------- .nv.constant0._Z18scale_multi_kernelPjjS_S_j --------------------------
	.section	.nv.constant0._Z18scale_multi_kernelPjjS_S_j,"a",@progbits
	.sectionflags	@""
	.align	4
.nv.constant0._Z18scale_multi_kernelPjjS_S_j:
	.zero		932


//--------------------- .nv.constant0._Z24bit_reverse_multi_kernelPKjPjijj --------------------------
	.section	.nv.constant0._Z24bit_reverse_multi_kernelPKjPjijj,"a",@progbits
	.sectionflags	@""
	.align	4
.nv.constant0._Z24bit_reverse_multi_kernelPKjPjijj:
	.zero		924


//--------------------- SYMBOLS --------------------------

	.type		.nv.reservedSmem.offset0,@object
	.size		.nv.reservedSmem.offset0,0x4
